//
// Generated by NVIDIA NVVM Compiler
//
// Compiler Build ID: CL-36424714
// Cuda compilation tools, release 13.0, V13.0.88
// Based on NVVM 20.0.0
//

.version 9.0
.target sm_100
.address_size 64

	// .globl	_Z11bitonicSortPfii
.extern .shared .align 16 .b8 x[];

.visible .entry _Z11bitonicSortPfii(
	.param .u64 .ptr .align 1 _Z11bitonicSortPfii_param_0,
	.param .u32 _Z11bitonicSortPfii_param_1,
	.param .u32 _Z11bitonicSortPfii_param_2
)
{
	.reg .pred 	%p<43>;
	.reg .b32 	%r<195>;
	.reg .b32 	%f<49>;
	.reg .b64 	%rd<15>;

	ld.param.u64 	%rd2, [_Z11bitonicSortPfii_param_0];
	ld.param.u32 	%r55, [_Z11bitonicSortPfii_param_1];
	ld.param.u32 	%r56, [_Z11bitonicSortPfii_param_2];
	cvta.to.global.u64 	%rd1, %rd2;
	shr.s32 	%r57, %r56, 1;
	mov.u32 	%r58, %ctaid.x;
	mul.lo.s32 	%r1, %r55, %r58;
	max.u32 	%r59, %r56, 1024;
	shr.s32 	%r2, %r59, 10;
	min.s32 	%r3, %r57, 512;
	shl.b32 	%r4, %r2, 1;
	setp.lt.s32 	%p1, %r2, 1;
	@%p1 bra 	$L__BB0_27;
	mov.u32 	%r5, %tid.x;
	and.b32  	%r6, %r4, 2;
	setp.lt.u32 	%p2, %r4, 4;
	mov.b32 	%r183, 0;
	@%p2 bra 	$L__BB0_20;
	and.b32  	%r183, %r4, 2147483644;
	mov.b32 	%r181, 0;
$L__BB0_3:
	mad.lo.s32 	%r9, %r181, %r3, %r5;
	setp.ge.s32 	%p3, %r9, %r55;
	@%p3 bra 	$L__BB0_5;
	add.s32 	%r66, %r9, %r1;
	mul.wide.s32 	%rd3, %r66, 4;
	add.s64 	%rd4, %rd1, %rd3;
	ld.global.f32 	%f1, [%rd4];
	shl.b32 	%r67, %r9, 2;
	mov.u32 	%r68, x;
	add.s32 	%r69, %r68, %r67;
	st.shared.f32 	[%r69], %f1;
	bra.uni 	$L__BB0_7;
$L__BB0_5:
	setp.ge.s32 	%p4, %r9, %r56;
	@%p4 bra 	$L__BB0_7;
	shl.b32 	%r62, %r9, 2;
	mov.u32 	%r63, x;
	add.s32 	%r64, %r63, %r62;
	mov.b32 	%r65, -1082130432;
	st.shared.u32 	[%r64], %r65;
$L__BB0_7:
	add.s32 	%r10, %r9, %r3;
	setp.lt.s32 	%p5, %r10, %r55;
	@%p5 bra 	$L__BB0_10;
	setp.ge.s32 	%p6, %r10, %r56;
	@%p6 bra 	$L__BB0_11;
	shl.b32 	%r70, %r10, 2;
	mov.u32 	%r71, x;
	add.s32 	%r72, %r71, %r70;
	mov.b32 	%r73, -1082130432;
	st.shared.u32 	[%r72], %r73;
	bra.uni 	$L__BB0_11;
$L__BB0_10:
	add.s32 	%r74, %r10, %r1;
	mul.wide.s32 	%rd5, %r74, 4;
	add.s64 	%rd6, %rd1, %rd5;
	ld.global.f32 	%f2, [%rd6];
	shl.b32 	%r75, %r10, 2;
	mov.u32 	%r76, x;
	add.s32 	%r77, %r76, %r75;
	st.shared.f32 	[%r77], %f2;
$L__BB0_11:
	add.s32 	%r11, %r10, %r3;
	setp.lt.s32 	%p7, %r11, %r55;
	@%p7 bra 	$L__BB0_14;
	setp.ge.s32 	%p8, %r11, %r56;
	@%p8 bra 	$L__BB0_15;
	shl.b32 	%r78, %r11, 2;
	mov.u32 	%r79, x;
	add.s32 	%r80, %r79, %r78;
	mov.b32 	%r81, -1082130432;
	st.shared.u32 	[%r80], %r81;
	bra.uni 	$L__BB0_15;
$L__BB0_14:
	add.s32 	%r82, %r11, %r1;
	mul.wide.s32 	%rd7, %r82, 4;
	add.s64 	%rd8, %rd1, %rd7;
	ld.global.f32 	%f3, [%rd8];
	shl.b32 	%r83, %r11, 2;
	mov.u32 	%r84, x;
	add.s32 	%r85, %r84, %r83;
	st.shared.f32 	[%r85], %f3;
$L__BB0_15:
	add.s32 	%r12, %r11, %r3;
	setp.lt.s32 	%p9, %r12, %r55;
	@%p9 bra 	$L__BB0_18;
	setp.ge.s32 	%p10, %r12, %r56;
	@%p10 bra 	$L__BB0_19;
	shl.b32 	%r86, %r12, 2;
	mov.u32 	%r87, x;
	add.s32 	%r88, %r87, %r86;
	mov.b32 	%r89, -1082130432;
	st.shared.u32 	[%r88], %r89;
	bra.uni 	$L__BB0_19;
$L__BB0_18:
	add.s32 	%r90, %r12, %r1;
	mul.wide.s32 	%rd9, %r90, 4;
	add.s64 	%rd10, %rd1, %rd9;
	ld.global.f32 	%f4, [%rd10];
	shl.b32 	%r91, %r12, 2;
	mov.u32 	%r92, x;
	add.s32 	%r93, %r92, %r91;
	st.shared.f32 	[%r93], %f4;
$L__BB0_19:
	add.s32 	%r181, %r181, 4;
	setp.ne.s32 	%p11, %r181, %r183;
	@%p11 bra 	$L__BB0_3;
$L__BB0_20:
	setp.eq.s32 	%p12, %r6, 0;
	@%p12 bra 	$L__BB0_27;
	mov.b32 	%r184, 0;
$L__BB0_22:
	.pragma "nounroll";
	mad.lo.s32 	%r17, %r183, %r3, %r5;
	setp.lt.s32 	%p13, %r17, %r55;
	@%p13 bra 	$L__BB0_25;
	setp.ge.s32 	%p14, %r17, %r56;
	@%p14 bra 	$L__BB0_26;
	shl.b32 	%r95, %r17, 2;
	mov.u32 	%r96, x;
	add.s32 	%r97, %r96, %r95;
	mov.b32 	%r98, -1082130432;
	st.shared.u32 	[%r97], %r98;
	bra.uni 	$L__BB0_26;
$L__BB0_25:
	add.s32 	%r99, %r17, %r1;
	mul.wide.s32 	%rd11, %r99, 4;
	add.s64 	%rd12, %rd1, %rd11;
	ld.global.f32 	%f5, [%rd12];
	shl.b32 	%r100, %r17, 2;
	mov.u32 	%r101, x;
	add.s32 	%r102, %r101, %r100;
	st.shared.f32 	[%r102], %f5;
$L__BB0_26:
	add.s32 	%r183, %r183, 1;
	add.s32 	%r184, %r184, 1;
	setp.ne.s32 	%p15, %r184, %r6;
	@%p15 bra 	$L__BB0_22;
$L__BB0_27:
	bar.sync 	0;
	shl.b32 	%r20, %r56, 1;
	setp.lt.s32 	%p16, %r20, 3;
	@%p16 bra 	$L__BB0_40;
	mov.u32 	%r21, %tid.x;
	and.b32  	%r22, %r2, 3;
	and.b32  	%r23, %r2, 2147483644;
	neg.s32 	%r24, %r23;
	add.s32 	%r25, %r21, %r3;
	shl.b32 	%r26, %r3, 2;
	shl.b32 	%r104, %r3, 1;
	add.s32 	%r27, %r21, %r104;
	mad.lo.s32 	%r28, %r3, 3, %r21;
	mov.b32 	%r185, 2;
$L__BB0_29:
	shr.s32 	%r30, %r185, 1;
	setp.lt.s32 	%p17, %r30, 1;
	mov.u32 	%r186, %r30;
	mov.u32 	%r187, %r185;
	@%p17 bra 	$L__BB0_39;
$L__BB0_30:
	mov.u32 	%r34, %r187;
	mov.u32 	%r187, %r186;
	setp.lt.s32 	%p18, %r2, 1;
	@%p18 bra 	$L__BB0_38;
	setp.lt.u32 	%p19, %r2, 4;
	and.b32  	%r35, %r34, -2;
	mov.b32 	%r193, 0;
	@%p19 bra 	$L__BB0_34;
	mov.u32 	%r188, %r21;
	mov.u32 	%r189, %r28;
	mov.u32 	%r190, %r27;
	mov.u32 	%r191, %r25;
	mov.u32 	%r192, %r24;
$L__BB0_33:
	div.s32 	%r106, %r188, %r187;
	mul.lo.s32 	%r107, %r106, %r187;
	sub.s32 	%r108, %r188, %r107;
	mad.lo.s32 	%r109, %r106, %r35, %r108;
	shl.b32 	%r110, %r109, 2;
	mov.u32 	%r111, x;
	add.s32 	%r112, %r111, %r110;
	ld.shared.f32 	%f6, [%r112];
	shl.b32 	%r113, %r187, 2;
	add.s32 	%r114, %r112, %r113;
	ld.shared.f32 	%f7, [%r114];
	setp.lt.f32 	%p20, %f6, %f7;
	selp.f32 	%f8, %f6, %f7, %p20;
	selp.f32 	%f9, %f7, %f6, %p20;
	div.s32 	%r115, %r188, %r30;
	and.b32  	%r116, %r115, -2147483647;
	setp.eq.s32 	%p21, %r116, 1;
	selp.f32 	%f10, %f8, %f9, %p21;
	selp.f32 	%f11, %f9, %f8, %p21;
	st.shared.f32 	[%r112], %f10;
	st.shared.f32 	[%r114], %f11;
	div.s32 	%r117, %r191, %r187;
	mul.lo.s32 	%r118, %r117, %r187;
	sub.s32 	%r119, %r191, %r118;
	mad.lo.s32 	%r120, %r117, %r35, %r119;
	shl.b32 	%r121, %r120, 2;
	add.s32 	%r122, %r111, %r121;
	ld.shared.f32 	%f12, [%r122];
	add.s32 	%r123, %r122, %r113;
	ld.shared.f32 	%f13, [%r123];
	setp.lt.f32 	%p22, %f12, %f13;
	selp.f32 	%f14, %f12, %f13, %p22;
	selp.f32 	%f15, %f13, %f12, %p22;
	div.s32 	%r124, %r191, %r30;
	and.b32  	%r125, %r124, -2147483647;
	setp.eq.s32 	%p23, %r125, 1;
	selp.f32 	%f16, %f14, %f15, %p23;
	selp.f32 	%f17, %f15, %f14, %p23;
	st.shared.f32 	[%r122], %f16;
	st.shared.f32 	[%r123], %f17;
	div.s32 	%r126, %r190, %r187;
	mul.lo.s32 	%r127, %r126, %r187;
	sub.s32 	%r128, %r190, %r127;
	mad.lo.s32 	%r129, %r126, %r35, %r128;
	shl.b32 	%r130, %r129, 2;
	add.s32 	%r131, %r111, %r130;
	ld.shared.f32 	%f18, [%r131];
	add.s32 	%r132, %r131, %r113;
	ld.shared.f32 	%f19, [%r132];
	setp.lt.f32 	%p24, %f18, %f19;
	selp.f32 	%f20, %f18, %f19, %p24;
	selp.f32 	%f21, %f19, %f18, %p24;
	div.s32 	%r133, %r190, %r30;
	and.b32  	%r134, %r133, -2147483647;
	setp.eq.s32 	%p25, %r134, 1;
	selp.f32 	%f22, %f20, %f21, %p25;
	selp.f32 	%f23, %f21, %f20, %p25;
	st.shared.f32 	[%r131], %f22;
	st.shared.f32 	[%r132], %f23;
	div.s32 	%r135, %r189, %r187;
	mul.lo.s32 	%r136, %r135, %r187;
	sub.s32 	%r137, %r189, %r136;
	mad.lo.s32 	%r138, %r135, %r35, %r137;
	shl.b32 	%r139, %r138, 2;
	add.s32 	%r140, %r111, %r139;
	ld.shared.f32 	%f24, [%r140];
	add.s32 	%r141, %r140, %r113;
	ld.shared.f32 	%f25, [%r141];
	setp.lt.f32 	%p26, %f24, %f25;
	selp.f32 	%f26, %f24, %f25, %p26;
	selp.f32 	%f27, %f25, %f24, %p26;
	div.s32 	%r142, %r189, %r30;
	and.b32  	%r143, %r142, -2147483647;
	setp.eq.s32 	%p27, %r143, 1;
	selp.f32 	%f28, %f26, %f27, %p27;
	selp.f32 	%f29, %f27, %f26, %p27;
	st.shared.f32 	[%r140], %f28;
	st.shared.f32 	[%r141], %f29;
	add.s32 	%r192, %r192, 4;
	add.s32 	%r191, %r191, %r26;
	add.s32 	%r190, %r190, %r26;
	add.s32 	%r189, %r189, %r26;
	add.s32 	%r188, %r188, %r26;
	setp.ne.s32 	%p28, %r192, 0;
	mov.u32 	%r193, %r23;
	@%p28 bra 	$L__BB0_33;
$L__BB0_34:
	setp.eq.s32 	%p29, %r22, 0;
	@%p29 bra 	$L__BB0_38;
	setp.eq.s32 	%p30, %r22, 1;
	mad.lo.s32 	%r47, %r193, %r3, %r21;
	div.s32 	%r144, %r47, %r187;
	mul.lo.s32 	%r145, %r144, %r187;
	sub.s32 	%r146, %r47, %r145;
	mad.lo.s32 	%r147, %r144, %r35, %r146;
	shl.b32 	%r148, %r147, 2;
	mov.u32 	%r149, x;
	add.s32 	%r150, %r149, %r148;
	ld.shared.f32 	%f30, [%r150];
	shl.b32 	%r48, %r187, 2;
	add.s32 	%r151, %r150, %r48;
	ld.shared.f32 	%f31, [%r151];
	setp.lt.f32 	%p31, %f30, %f31;
	selp.f32 	%f32, %f30, %f31, %p31;
	selp.f32 	%f33, %f31, %f30, %p31;
	div.s32 	%r152, %r47, %r30;
	and.b32  	%r153, %r152, -2147483647;
	setp.eq.s32 	%p32, %r153, 1;
	selp.f32 	%f34, %f32, %f33, %p32;
	selp.f32 	%f35, %f33, %f32, %p32;
	st.shared.f32 	[%r150], %f34;
	st.shared.f32 	[%r151], %f35;
	@%p30 bra 	$L__BB0_38;
	setp.eq.s32 	%p33, %r22, 2;
	add.s32 	%r49, %r47, %r3;
	div.s32 	%r154, %r49, %r187;
	mul.lo.s32 	%r155, %r154, %r187;
	sub.s32 	%r156, %r49, %r155;
	mad.lo.s32 	%r157, %r154, %r35, %r156;
	shl.b32 	%r158, %r157, 2;
	add.s32 	%r160, %r149, %r158;
	ld.shared.f32 	%f36, [%r160];
	add.s32 	%r161, %r160, %r48;
	ld.shared.f32 	%f37, [%r161];
	setp.lt.f32 	%p34, %f36, %f37;
	selp.f32 	%f38, %f36, %f37, %p34;
	selp.f32 	%f39, %f37, %f36, %p34;
	div.s32 	%r162, %r49, %r30;
	and.b32  	%r163, %r162, -2147483647;
	setp.eq.s32 	%p35, %r163, 1;
	selp.f32 	%f40, %f38, %f39, %p35;
	selp.f32 	%f41, %f39, %f38, %p35;
	st.shared.f32 	[%r160], %f40;
	st.shared.f32 	[%r161], %f41;
	@%p33 bra 	$L__BB0_38;
	add.s32 	%r164, %r49, %r3;
	div.s32 	%r165, %r164, %r187;
	mul.lo.s32 	%r166, %r165, %r187;
	sub.s32 	%r167, %r164, %r166;
	mad.lo.s32 	%r168, %r165, %r35, %r167;
	shl.b32 	%r169, %r168, 2;
	add.s32 	%r171, %r149, %r169;
	ld.shared.f32 	%f42, [%r171];
	add.s32 	%r172, %r171, %r48;
	ld.shared.f32 	%f43, [%r172];
	setp.lt.f32 	%p36, %f42, %f43;
	selp.f32 	%f44, %f42, %f43, %p36;
	selp.f32 	%f45, %f43, %f42, %p36;
	div.s32 	%r173, %r164, %r30;
	and.b32  	%r174, %r173, -2147483647;
	setp.eq.s32 	%p37, %r174, 1;
	selp.f32 	%f46, %f44, %f45, %p37;
	selp.f32 	%f47, %f45, %f44, %p37;
	st.shared.f32 	[%r171], %f46;
	st.shared.f32 	[%r172], %f47;
$L__BB0_38:
	bar.sync 	0;
	shr.u32 	%r186, %r187, 1;
	setp.gt.u32 	%p38, %r187, 1;
	@%p38 bra 	$L__BB0_30;
$L__BB0_39:
	shl.b32 	%r185, %r185, 1;
	setp.lt.s32 	%p39, %r185, %r20;
	@%p39 bra 	$L__BB0_29;
$L__BB0_40:
	setp.lt.s32 	%p40, %r2, 1;
	@%p40 bra 	$L__BB0_44;
	mov.u32 	%r31, %tid.x;
	add.s32 	%r32, %r1, %r55;
	mov.b32 	%r194, 0;
$L__BB0_42:
	mad.lo.s32 	%r53, %r194, %r3, %r31;
	setp.ge.s32 	%p41, %r53, %r55;
	@%p41 bra 	$L__BB0_44;
	shl.b32 	%r176, %r53, 2;
	mov.u32 	%r177, x;
	add.s32 	%r178, %r177, %r176;
	ld.shared.f32 	%f48, [%r178];
	not.b32 	%r179, %r53;
	add.s32 	%r180, %r32, %r179;
	mul.wide.s32 	%rd13, %r180, 4;
	add.s64 	%rd14, %rd1, %rd13;
	st.global.f32 	[%rd14], %f48;
	add.s32 	%r194, %r194, 1;
	setp.ne.s32 	%p42, %r194, %r4;
	@%p42 bra 	$L__BB0_42;
$L__BB0_44:
	bar.sync 	0;
	ret;

}


// ===== COMPILED SASS (sm_100) =====

	.target	sm_100

	.elftype	@"ET_EXEC"


//--------------------- .note.nv.tkinfo           --------------------------
	.section	.note.nv.tkinfo,"",@"SHT_NOTE"
	.sectionflags	@"SHF_NOTE_NV_TKINFO"
	.tkinfo
        /*0018*/ 	.word	0x00000002
        /*0030*/ 	.string	""
        /*0030*/ 	.string	"ptxas"
        /*0030*/ 	.string	"Cuda compilation tools, release 13.0, V13.0.88"
        /*0030*/ 	.string	"Build cuda_13.0.r13.0/compiler.36424714_0"
        /*0030*/ 	.string	"-arch sm_100 -m 64 "



//--------------------- .note.nv.cuinfo           --------------------------
	.section	.note.nv.cuinfo,"",@"SHT_NOTE"
	.sectionflags	@"SHF_NOTE_NV_CUINFO"
        /*0018*/ 	.short	0x0002
        /*001a*/ 	.short	0x0064
        /*001c*/ 	.short	0x0082
	.zero		2


//--------------------- .nv.info                  --------------------------
	.section	.nv.info,"",@"SHT_CUDA_INFO"
	.align	4


	//----- nvinfo : EIATTR_REGCOUNT
	.align		4
        /*0000*/ 	.byte	0x04, 0x2f
        /*0002*/ 	.short	(.L_1 - .L_0)
	.align		4
.L_0:
        /*0004*/ 	.word	index@(_Z11bitonicSortPfii)
        /*0008*/ 	.word	0x0000001f


	//----- nvinfo : EIATTR_FRAME_SIZE
	.align		4
.L_1:
        /*000c*/ 	.byte	0x04, 0x11
        /*000e*/ 	.short	(.L_3 - .L_2)
	.align		4
.L_2:
        /*0010*/ 	.word	index@(_Z11bitonicSortPfii)
        /*0014*/ 	.word	0x00000000


	//----- nvinfo : EIATTR_MIN_STACK_SIZE
	.align		4
.L_3:
        /*0018*/ 	.byte	0x04, 0x12
        /*001a*/ 	.short	(.L_5 - .L_4)
	.align		4
.L_4:
        /*001c*/ 	.word	index@(_Z11bitonicSortPfii)
        /*0020*/ 	.word	0x00000000
.L_5:


//--------------------- .nv.compat                --------------------------
	.section	.nv.compat,"",@"SHT_CUDA_COMPAT_INFO"
	.align	4
        /*0000*/ 	.byte	0x02, 0x09, 0x00, 0x00, 0x02, 0x02, 0x01, 0x00, 0x02, 0x05, 0x05, 0x00, 0x03, 0x07, 0x01, 0x01
        /*0010*/ 	.byte	0x02, 0x03, 0x00, 0x00, 0x02, 0x06, 0x01, 0x00, 0x04, 0x0b, 0x08, 0x00, 0x09, 0x00, 0x00, 0x00
        /*0020*/ 	.byte	0x00, 0x00, 0x00, 0x00


//--------------------- .nv.info._Z11bitonicSortPfii --------------------------
	.section	.nv.info._Z11bitonicSortPfii,"",@"SHT_CUDA_INFO"
	.sectionflags	@""
	.align	4


	//----- nvinfo : EIATTR_CUDA_API_VERSION
	.align		4
        /*0000*/ 	.byte	0x04, 0x37
        /*0002*/ 	.short	(.L_7 - .L_6)
.L_6:
        /*0004*/ 	.word	0x00000082


	//----- nvinfo : EIATTR_KPARAM_INFO
	.align		4
.L_7:
        /*0008*/ 	.byte	0x04, 0x17
        /*000a*/ 	.short	(.L_9 - .L_8)
.L_8:
        /*000c*/ 	.word	0x00000000
        /*0010*/ 	.short	0x0002
        /*0012*/ 	.short	0x000c
        /*0014*/ 	.byte	0x00, 0xf0, 0x11, 0x00


	//----- nvinfo : EIATTR_KPARAM_INFO
	.align		4
.L_9:
        /*0018*/ 	.byte	0x04, 0x17
        /*001a*/ 	.short	(.L_11 - .L_10)
.L_10:
        /*001c*/ 	.word	0x00000000
        /*0020*/ 	.short	0x0001
        /*0022*/ 	.short	0x0008
        /*0024*/ 	.byte	0x00, 0xf0, 0x11, 0x00


	//----- nvinfo : EIATTR_KPARAM_INFO
	.align		4
.L_11:
        /*0028*/ 	.byte	0x04, 0x17
        /*002a*/ 	.short	(.L_13 - .L_12)
.L_12:
        /*002c*/ 	.word	0x00000000
        /*0030*/ 	.short	0x0000
        /*0032*/ 	.short	0x0000
        /*0034*/ 	.byte	0x00, 0xf5, 0x21, 0x00


	//----- nvinfo : EIATTR_SPARSE_MMA_MASK
	.align		4
.L_13:
        /*0038*/ 	.byte	0x03, 0x50
        /*003a*/ 	.short	0x0000


	//----- nvinfo : EIATTR_MAXREG_COUNT
	.align		4
        /*003c*/ 	.byte	0x03, 0x1b
        /*003e*/ 	.short	0x00ff


	//----- nvinfo : EIATTR_NUM_BARRIERS
	.align		4
        /*0040*/ 	.byte	0x02, 0x4c
        /*0042*/ 	.byte	0x01
	.zero		1


	//----- nvinfo : EIATTR_MERCURY_ISA_VERSION
	.align		4
        /*0044*/ 	.byte	0x03, 0x5f
        /*0046*/ 	.short	0x0101


	//----- nvinfo : EIATTR_VRC_CTA_INIT_COUNT
	.align		4
        /*0048*/ 	.byte	0x02, 0x4a
	.zero		1
	.zero		1


	//----- nvinfo : EIATTR_EXIT_INSTR_OFFSETS
	.align		4
        /*004c*/ 	.byte	0x04, 0x1c
        /*004e*/ 	.short	(.L_15 - .L_14)


	//   ....[0]....
.L_14:
        /*0050*/ 	.word	0x00002470


	//----- nvinfo : EIATTR_CRS_STACK_SIZE
	.align		4
.L_15:
        /*0054*/ 	.byte	0x04, 0x1e
        /*0056*/ 	.short	(.L_17 - .L_16)
.L_16:
        /*0058*/ 	.word	0x00000000


	//----- nvinfo : EIATTR_CBANK_PARAM_SIZE
	.align		4
.L_17:
        /*005c*/ 	.byte	0x03, 0x19
        /*005e*/ 	.short	0x0010


	//----- nvinfo : EIATTR_PARAM_CBANK
	.align		4
        /*0060*/ 	.byte	0x04, 0x0a
        /*0062*/ 	.short	(.L_19 - .L_18)
	.align		4
.L_18:
        /*0064*/ 	.word	index@(.nv.constant0._Z11bitonicSortPfii)
        /*0068*/ 	.short	0x0380
        /*006a*/ 	.short	0x0010


	//----- nvinfo : EIATTR_SW_WAR
	.align		4
.L_19:
        /*006c*/ 	.byte	0x04, 0x36
        /*006e*/ 	.short	(.L_21 - .L_20)
.L_20:
        /*0070*/ 	.word	0x00000008
.L_21:


//--------------------- .nv.callgraph             --------------------------
	.section	.nv.callgraph,"",@"SHT_CUDA_CALLGRAPH"
	.align	4
	.sectionentsize	8
	.align		4
        /*0000*/ 	.word	0x00000000
	.align		4
        /*0004*/ 	.word	0xffffffff
	.align		4
        /*0008*/ 	.word	0x00000000
	.align		4
        /*000c*/ 	.word	0xfffffffe
	.align		4
        /*0010*/ 	.word	0x00000000
	.align		4
        /*0014*/ 	.word	0xfffffffd
	.align		4
        /*0018*/ 	.word	0x00000000
	.align		4
        /*001c*/ 	.word	0xfffffffc


//--------------------- .text._Z11bitonicSortPfii --------------------------
	.section	.text._Z11bitonicSortPfii,"ax",@progbits
	.align	128
        .global         _Z11bitonicSortPfii
        .type           _Z11bitonicSortPfii,@function
        .size           _Z11bitonicSortPfii,(.L_x_30 - _Z11bitonicSortPfii)
        .other          _Z11bitonicSortPfii,@"STO_CUDA_ENTRY STV_DEFAULT"
_Z11bitonicSortPfii:
.text._Z11bitonicSortPfii:
[----:B------:R-:W-:Y:S01]  /*0000*/  LDC R1, c[0x0][0x37c] ;  /* 0x0000df00ff017b82 */ /* 0x000fe20000000800 */
[----:B------:R-:W0:Y:S07]  /*0010*/  LDCU UR5, c[0x0][0x38c] ;  /* 0x00007180ff0577ac */ /* 0x000e2e0008000800 */
[----:B------:R-:W1:Y:S01]  /*0020*/  S2UR UR14, SR_CTAID.X ;  /* 0x00000000000e79c3 */ /* 0x000e620000002500 */
[----:B------:R-:W2:Y:S01]  /*0030*/  LDCU.64 UR12, c[0x0][0x358] ;  /* 0x00006b00ff0c77ac */ /* 0x000ea20008000a00 */
[----:B0-----:R-:W-:-:S02]  /*0040*/  UISETP.LT.U32.AND UP0, UPT, UR5, 0x400, UPT ;  /* 0x000004000500788c */ /* 0x001fc4000bf01070 */
[----:B------:R-:W-:Y:S02]  /*0050*/  USHF.R.S32.HI UR4, URZ, 0x1, UR5 ;  /* 0x00000001ff047899 */ /* 0x000fe40008011405 */
[----:B------:R-:W-:Y:S02]  /*0060*/  USEL UR5, UR5, 0x400, !UP0 ;  /* 0x0000040005057887 */ /* 0x000fe4000c000000 */
[----:B------:R-:W-:Y:S02]  /*0070*/  UISETP.LT.AND UP0, UPT, UR4, 0x200, UPT ;  /* 0x000002000400788c */ /* 0x000fe4000bf01270 */
[----:B------:R-:W-:Y:S02]  /*0080*/  USHF.R.S32.HI UR5, URZ, 0xa, UR5 ;  /* 0x0000000aff057899 */ /* 0x000fe40008011405 */
[----:B------:R-:W-:Y:S02]  /*0090*/  USEL UR6, UR4, 0x200, UP0 ;  /* 0x0000020004067887 */ /* 0x000fe40008000000 */
[----:B------:R-:W-:-:S02]  /*00a0*/  UISETP.GE.AND UP0, UPT, UR5, 0x1, UPT ;  /* 0x000000010500788c */ /* 0x000fc4000bf06270 */
[----:B------:R-:W-:-:S07]  /*00b0*/  USHF.L.U32 UR4, UR5, 0x1, URZ ;  /* 0x0000000105047899 */ /* 0x000fce00080006ff */
[----:B-12---:R-:W-:Y:S05]  /*00c0*/  BRA.U !UP0, `(.L_x_0) ;  /* 0x0000000908187547 */ /* 0x006fea000b800000 */
[----:B------:R-:W0:Y:S01]  /*00d0*/  S2R R0, SR_TID.X ;  /* 0x0000000000007919 */ /* 0x000e220000002100 */
[----:B------:R-:W-:Y:S01]  /*00e0*/  UISETP.GE.U32.AND UP0, UPT, UR4, 0x4, UPT ;  /* 0x000000040400788c */ /* 0x000fe2000bf06070 */
[----:B------:R-:W-:Y:S01]  /*00f0*/  IMAD.MOV.U32 R5, RZ, RZ, RZ ;  /* 0x000000ffff057224 */ /* 0x000fe200078e00ff */
[----:B------:R-:W-:-:S07]  /*0100*/  ULOP3.LUT UR9, UR4, 0x2, URZ, 0xc0, !UPT ;  /* 0x0000000204097892 */ /* 0x000fce000f8ec0ff */
[----:B------:R-:W-:Y:S05]  /*0110*/  BRA.U !UP0, `(.L_x_1) ;  /* 0x0000000508847547 */ /* 0x000fea000b800000 */
[----:B------:R-:W1:Y:S01]  /*0120*/  LDC R4, c[0x0][0x388] ;  /* 0x0000e200ff047b82 */ /* 0x000e620000000800 */
[----:B------:R-:W-:Y:S01]  /*0130*/  ULOP3.LUT UR4, UR4, 0x7ffffffc, URZ, 0xc0, !UPT ;  /* 0x7ffffffc04047892 */ /* 0x000fe2000f8ec0ff */
[----:B------:R-:W2:Y:S05]  /*0140*/  LDCU UR10, c[0x0][0x38c] ;  /* 0x00007180ff0a77ac */ /* 0x000eaa0008000800 */
[----:B------:R-:W-:Y:S01]  /*0150*/  IMAD.U32 R5, RZ, RZ, UR4 ;  /* 0x00000004ff057e24 */ /* 0x000fe2000f8e00ff */
[----:B------:R-:W3:Y:S01]  /*0160*/  LDC.64 R2, c[0x0][0x380] ;  /* 0x0000e000ff027b82 */ /* 0x000ee20000000a00 */
[----:B------:R-:W-:-:S05]  /*0170*/  UMOV UR4, URZ ;  /* 0x000000ff00047c82 */ /* 0x000fca0008000000 */
.L_x_14:
[----:B0-----:R-:W-:Y:S01]  /*0180*/  IMAD.U32 R11, RZ, RZ, UR4 ;  /* 0x00000004ff0b7e24 */ /* 0x001fe2000f8e00ff */
[----:B------:R-:W-:Y:S01]  /*0190*/  UIADD3 UR4, UPT, UPT, UR4, 0x4, URZ ;  /* 0x0000000404047890 */ /* 0x000fe2000fffe0ff */
[----:B------:R-:W-:Y:S02]  /*01a0*/  BSSY.RECONVERGENT B0, `(.L_x_2) ;  /* 0x0000015000007945 */ /* 0x000fe40003800200 */
[----:B0-----:R-:W-:-:S03]  /*01b0*/  IMAD R11, R11, UR6, R0 ;  /* 0x000000060b0b7c24 */ /* 0x001fc6000f8e0200 */
[----:B------:R-:W-:Y:S02]  /*01c0*/  ISETP.NE.AND P0, PT, R5, UR4, PT ;  /* 0x0000000405007c0c */ /* 0x000fe4000bf05270 */
[----:B-1----:R-:W-:-:S13]  /*01d0*/  ISETP.GE.AND P1, PT, R11, R4, PT ;  /* 0x000000040b00720c */ /* 0x002fda0003f26270 */
[----:B--2-4-:R-:W-:Y:S05]  /*01e0*/  @P1 BRA `(.L_x_3) ;  /* 0x0000000000241947 */ /* 0x014fea0003800000 */
[----:B------:R-:W-:-:S04]  /*01f0*/  IMAD R7, R4, UR14, R11 ;  /* 0x0000000e04077c24 */ /* 0x000fc8000f8e020b */
[----:B---3--:R-:W-:-:S06]  /*0200*/  IMAD.WIDE R6, R7, 0x4, R2 ;  /* 0x0000000407067825 */ /* 0x008fcc00078e0202 */
[----:B------:R-:W3:Y:S01]  /*0210*/  LDG.E R6, desc[UR12][R6.64] ;  /* 0x0000000c06067981 */ /* 0x000ee2000c1e1900 */
[----:B------:R-:W0:Y:S01]  /*0220*/  S2UR UR8, SR_CgaCtaId ;  /* 0x00000000000879c3 */ /* 0x000e220000008800 */
[----:B------:R-:W-:Y:S02]  /*0230*/  UMOV UR7, 0x400 ;  /* 0x0000040000077882 */ /* 0x000fe40000000000 */
[----:B0-----:R-:W-:-:S06]  /*0240*/  ULEA UR7, UR8, UR7, 0x18 ;  /* 0x0000000708077291 */ /* 0x001fcc000f8ec0ff */
[----:B------:R-:W-:-:S05]  /*0250*/  LEA R9, R11, UR7, 0x2 ;  /* 0x000000070b097c11 */ /* 0x000fca000f8e10ff */
[----:B---3--:R0:W-:Y:S01]  /*0260*/  STS [R9], R6 ;  /* 0x0000000609007388 */ /* 0x0081e20000000800 */
[----:B------:R-:W-:Y:S05]  /*0270*/  BRA `(.L_x_4) ;  /* 0x00000000001c7947 */ /* 0x000fea0003800000 */
.L_x_3:
[----:B--2---:R-:W-:-:S13]  /*0280*/  ISETP.GE.AND P1, PT, R11, UR10, PT ;  /* 0x0000000a0b007c0c */ /* 0x004fda000bf26270 */
[----:B------:R-:W0:Y:S01]  /*0290*/  @!P1 S2R R7, SR_CgaCtaId ;  /* 0x0000000000079919 */ /* 0x000e220000008800 */
[----:B------:R-:W-:-:S04]  /*02a0*/  @!P1 MOV R6, 0x400 ;  /* 0x0000040000069802 */ /* 0x000fc80000000f00 */
[----:B0-----:R-:W-:Y:S01]  /*02b0*/  @!P1 LEA R8, R7, R6, 0x18 ;  /* 0x0000000607089211 */ /* 0x001fe200078ec0ff */
[----:B------:R-:W-:-:S04]  /*02c0*/  @!P1 IMAD.MOV.U32 R6, RZ, RZ, -0x40800000 ;  /* 0xbf800000ff069424 */ /* 0x000fc800078e00ff */
[----:B------:R-:W-:-:S05]  /*02d0*/  @!P1 IMAD R7, R11, 0x4, R8 ;  /* 0x000000040b079824 */ /* 0x000fca00078e0208 */
[----:B------:R1:W-:Y:S02]  /*02e0*/  @!P1 STS [R7], R6 ;  /* 0x0000000607009388 */ /* 0x0003e40000000800 */
.L_x_4:
[----:B--2---:R-:W-:Y:S05]  /*02f0*/  BSYNC.RECONVERGENT B0 ;  /* 0x0000000000007941 */ /* 0x004fea0003800200 */
.L_x_2:
[----:B------:R-:W-:Y:S01]  /*0300*/  VIADD R11, R11, UR6 ;  /* 0x000000060b0b7c36 */ /* 0x000fe20008000000 */
[----:B------:R-:W-:Y:S04]  /*0310*/  BSSY.RECONVERGENT B0, `(.L_x_5) ;  /* 0x0000014000007945 */ /* 0x000fe80003800200 */
[----:B------:R-:W-:-:S13]  /*0320*/  ISETP.GE.AND P1, PT, R11, R4, PT ;  /* 0x000000040b00720c */ /* 0x000fda0003f26270 */
[----:B------:R-:W-:Y:S05]  /*0330*/  @!P1 BRA `(.L_x_6) ;  /* 0x0000000000249947 */ /* 0x000fea0003800000 */
[----:B------:R-:W-:-:S13]  /*0340*/  ISETP.GE.AND P1, PT, R11, UR10, PT ;  /* 0x0000000a0b007c0c */ /* 0x000fda000bf26270 */
[----:B------:R-:W-:Y:S05]  /*0350*/  @P1 BRA `(.L_x_7) ;  /* 0x00000000003c1947 */ /* 0x000fea0003800000 */
[----:B------:R-:W2:Y:S01]  /*0360*/  S2UR UR8, SR_CgaCtaId ;  /* 0x00000000000879c3 */ /* 0x000ea20000008800 */
[----:B------:R-:W-:Y:S01]  /*0370*/  UMOV UR7, 0x400 ;  /* 0x0000040000077882 */ /* 0x000fe20000000000 */
[----:B-1----:R-:W-:Y:S01]  /*0380*/  IMAD.MOV.U32 R7, RZ, RZ, -0x40800000 ;  /* 0xbf800000ff077424 */ /* 0x002fe200078e00ff */
[----:B--2---:R-:W-:-:S06]  /*0390*/  ULEA UR7, UR8, UR7, 0x18 ;  /* 0x0000000708077291 */ /* 0x004fcc000f8ec0ff */
[----:B0-----:R-:W-:-:S05]  /*03a0*/  LEA R6, R11, UR7, 0x2 ;  /* 0x000000070b067c11 */ /* 0x001fca000f8e10ff */
[----:B------:R2:W-:Y:S01]  /*03b0*/  STS [R6], R7 ;  /* 0x0000000706007388 */ /* 0x0005e20000000800 */
[----:B------:R-:W-:Y:S05]  /*03c0*/  BRA `(.L_x_7) ;  /* 0x0000000000207947 */ /* 0x000fea0003800000 */
.L_x_6:
[----:B-1----:R-:W-:-:S04]  /*03d0*/  IMAD R7, R4, UR14, R11 ;  /* 0x0000000e04077c24 */ /* 0x002fc8000f8e020b */
[----:B0--3--:R-:W-:-:S06]  /*03e0*/  IMAD.WIDE R6, R7, 0x4, R2 ;  /* 0x0000000407067825 */ /* 0x009fcc00078e0202 */
[----:B------:R-:W2:Y:S01]  /*03f0*/  LDG.E R6, desc[UR12][R6.64] ;  /* 0x0000000c06067981 */ /* 0x000ea2000c1e1900 */
[----:B------:R-:W0:Y:S01]  /*0400*/  S2UR UR8, SR_CgaCtaId ;  /* 0x00000000000879c3 */ /* 0x000e220000008800 */
[----:B------:R-:W-:Y:S02]  /*0410*/  UMOV UR7, 0x400 ;  /* 0x0000040000077882 */ /* 0x000fe40000000000 */
[----:B0-----:R-:W-:-:S06]  /*0420*/  ULEA UR7, UR8, UR7, 0x18 ;  /* 0x0000000708077291 */ /* 0x001fcc000f8ec0ff */
[----:B------:R-:W-:-:S05]  /*0430*/  LEA R9, R11, UR7, 0x2 ;  /* 0x000000070b097c11 */ /* 0x000fca000f8e10ff */
[----:B--2---:R0:W-:Y:S02]  /*0440*/  STS [R9], R6 ;  /* 0x0000000609007388 */ /* 0x0041e40000000800 */
.L_x_7:
[----:B------:R-:W-:Y:S05]  /*0450*/  BSYNC.RECONVERGENT B0 ;  /* 0x0000000000007941 */ /* 0x000fea0003800200 */
.L_x_5:
[----:B------:R-:W-:Y:S01]  /*0460*/  VIADD R11, R11, UR6 ;  /* 0x000000060b0b7c36 */ /* 0x000fe20008000000 */
[----:B------:R-:W-:Y:S04]  /*0470*/  BSSY.RECONVERGENT B0, `(.L_x_8) ;  /* 0x0000014000007945 */ /* 0x000fe80003800200 */
[----:B------:R-:W-:-:S13]  /*0480*/  ISETP.GE.AND P1, PT, R11, R4, PT ;  /* 0x000000040b00720c */ /* 0x000fda0003f26270 */
[----:B------:R-:W-:Y:S05]  /*0490*/  @!P1 BRA `(.L_x_9) ;  /* 0x0000000000249947 */ /* 0x000fea0003800000 */
[----:B------:R-:W-:-:S13]  /*04a0*/  ISETP.GE.AND P1, PT, R11, UR10, PT ;  /* 0x0000000a0b007c0c */ /* 0x000fda000bf26270 */
[----:B------:R-:W-:Y:S05]  /*04b0*/  @P1 BRA `(.L_x_10) ;  /* 0x00000000003c1947 */ /* 0x000fea0003800000 */
[----:B------:R-:W4:Y:S01]  /*04c0*/  S2UR UR8, SR_CgaCtaId ;  /* 0x00000000000879c3 */ /* 0x000f220000008800 */
[----:B------:R-:W-:Y:S01]  /*04d0*/  UMOV UR7, 0x400 ;  /* 0x0000040000077882 */ /* 0x000fe20000000000 */
[----:B-12---:R-:W-:Y:S01]  /*04e0*/  IMAD.MOV.U32 R7, RZ, RZ, -0x40800000 ;  /* 0xbf800000ff077424 */ /* 0x006fe200078e00ff */
[----:B----4-:R-:W-:-:S06]  /*04f0*/  ULEA UR7, UR8, UR7, 0x18 ;  /* 0x0000000708077291 */ /* 0x010fcc000f8ec0ff */
[----:B0-----:R-:W-:-:S05]  /*0500*/  LEA R6, R11, UR7, 0x2 ;  /* 0x000000070b067c11 */ /* 0x001fca000f8e10ff */
[----:B------:R4:W-:Y:S01]  /*0510*/  STS [R6], R7 ;  /* 0x0000000706007388 */ /* 0x0009e20000000800 */
[----:B------:R-:W-:Y:S05]  /*0520*/  BRA `(.L_x_10) ;  /* 0x0000000000207947 */ /* 0x000fea0003800000 */
.L_x_9:
[----:B-12---:R-:W-:-:S04]  /*0530*/  IMAD R7, R4, UR14, R11 ;  /* 0x0000000e04077c24 */ /* 0x006fc8000f8e020b */
[----:B0--3--:R-:W-:-:S06]  /*0540*/  IMAD.WIDE R6, R7, 0x4, R2 ;  /* 0x0000000407067825 */ /* 0x009fcc00078e0202 */
[----:B------:R-:W2:Y:S01]  /*0550*/  LDG.E R6, desc[UR12][R6.64] ;  /* 0x0000000c06067981 */ /* 0x000ea2000c1e1900 */
[----:B------:R-:W0:Y:S01]  /*0560*/  S2UR UR8, SR_CgaCtaId ;  /* 0x00000000000879c3 */ /* 0x000e220000008800 */
[----:B------:R-:W-:Y:S02]  /*0570*/  UMOV UR7, 0x400 ;  /* 0x0000040000077882 */ /* 0x000fe40000000000 */
[----:B0-----:R-:W-:-:S06]  /*0580*/  ULEA UR7, UR8, UR7, 0x18 ;  /* 0x0000000708077291 */ /* 0x001fcc000f8ec0ff */
[----:B------:R-:W-:-:S05]  /*0590*/  LEA R9, R11, UR7, 0x2 ;  /* 0x000000070b097c11 */ /* 0x000fca000f8e10ff */
[----:B--2---:R0:W-:Y:S02]  /*05a0*/  STS [R9], R6 ;  /* 0x0000000609007388 */ /* 0x0041e40000000800 */
.L_x_10:
[----:B------:R-:W-:Y:S05]  /*05b0*/  BSYNC.RECONVERGENT B0 ;  /* 0x0000000000007941 */ /* 0x000fea0003800200 */
.L_x_8:
[----:B------:R-:W-:Y:S01]  /*05c0*/  VIADD R11, R11, UR6 ;  /* 0x000000060b0b7c36 */ /* 0x000fe20008000000 */
[----:B------:R-:W-:Y:S04]  /*05d0*/  BSSY.RECONVERGENT B0, `(.L_x_11) ;  /* 0x0000014000007945 */ /* 0x000fe80003800200 */
[----:B------:R-:W-:-:S13]  /*05e0*/  ISETP.GE.AND P1, PT, R11, R4, PT ;  /* 0x000000040b00720c */ /* 0x000fda0003f26270 */
[----:B------:R-:W-:Y:S05]  /*05f0*/  @!P1 BRA `(.L_x_12) ;  /* 0x0000000000249947 */ /* 0x000fea0003800000 */
[----:B------:R-:W-:-:S13]  /*0600*/  ISETP.GE.AND P1, PT, R11, UR10, PT ;  /* 0x0000000a0b007c0c */ /* 0x000fda000bf26270 */
[----:B------:R-:W-:Y:S05]  /*0610*/  @P1 BRA `(.L_x_13) ;  /* 0x00000000003c1947 */ /* 0x000fea0003800000 */
[----:B------:R-:W5:Y:S01]  /*0620*/  S2UR UR8, SR_CgaCtaId ;  /* 0x00000000000879c3 */ /* 0x000f620000008800 */
[----:B------:R-:W-:Y:S01]  /*0630*/  UMOV UR7, 0x400 ;  /* 0x0000040000077882 */ /* 0x000fe20000000000 */
[----:B-12-4-:R-:W-:Y:S01]  /*0640*/  IMAD.MOV.U32 R7, RZ, RZ, -0x40800000 ;  /* 0xbf800000ff077424 */ /* 0x016fe200078e00ff */
[----:B-----5:R-:W-:-:S06]  /*0650*/  ULEA UR7, UR8, UR7, 0x18 ;  /* 0x0000000708077291 */ /* 0x020fcc000f8ec0ff */
[----:B0-----:R-:W-:-:S05]  /*0660*/  LEA R6, R11, UR7, 0x2 ;  /* 0x000000070b067c11 */ /* 0x001fca000f8e10ff */
[----:B------:R0:W-:Y:S01]  /*0670*/  STS [R6], R7 ;  /* 0x0000000706007388 */ /* 0x0001e20000000800 */
[----:B------:R-:W-:Y:S05]  /*0680*/  BRA `(.L_x_13) ;  /* 0x0000000000207947 */ /* 0x000fea0003800000 */
.L_x_12:
[----:B-12-4-:R-:W-:-:S04]  /*0690*/  IMAD R7, R4, UR14, R11 ;  /* 0x0000000e04077c24 */ /* 0x016fc8000f8e020b */
[----:B0--3--:R-:W-:-:S06]  /*06a0*/  IMAD.WIDE R6, R7, 0x4, R2 ;  /* 0x0000000407067825 */ /* 0x009fcc00078e0202 */
[----:B------:R-:W2:Y:S01]  /*06b0*/  LDG.E R6, desc[UR12][R6.64] ;  /* 0x0000000c06067981 */ /* 0x000ea2000c1e1900 */
[----:B------:R-:W0:Y:S01]  /*06c0*/  S2UR UR8, SR_CgaCtaId ;  /* 0x00000000000879c3 */ /* 0x000e220000008800 */
[----:B------:R-:W-:Y:S02]  /*06d0*/  UMOV UR7, 0x400 ;  /* 0x0000040000077882 */ /* 0x000fe40000000000 */
[----:B0-----:R-:W-:-:S06]  /*06e0*/  ULEA UR7, UR8, UR7, 0x18 ;  /* 0x0000000708077291 */ /* 0x001fcc000f8ec0ff */
[----:B------:R-:W-:-:S05]  /*06f0*/  LEA R11, R11, UR7, 0x2 ;  /* 0x000000070b0b7c11 */ /* 0x000fca000f8e10ff */
[----:B--2---:R0:W-:Y:S02]  /*0700*/  STS [R11], R6 ;  /* 0x000000060b007388 */ /* 0x0041e40000000800 */
.L_x_13:
[----:B------:R-:W-:Y:S05]  /*0710*/  BSYNC.RECONVERGENT B0 ;  /* 0x0000000000007941 */ /* 0x000fea0003800200 */
.L_x_11:
[----:B------:R-:W-:Y:S05]  /*0720*/  @P0 BRA `(.L_x_14) ;  /* 0xfffffff800940947 */ /* 0x000fea000383ffff */
.L_x_1:
[----:B------:R-:W-:-:S09]  /*0730*/  UISETP.NE.AND UP0, UPT, UR9, URZ, UPT ;  /* 0x000000ff0900728c */ /* 0x000fd2000bf05270 */
[----:B------:R-:W-:Y:S05]  /*0740*/  BRA.U !UP0, `(.L_x_0) ;  /* 0x0000000108787547 */ /* 0x000fea000b800000 */
[----:B0-----:R-:W0:Y:S01]  /*0750*/  LDC R9, c[0x0][0x388] ;  /* 0x0000e200ff097b82 */ /* 0x001e220000000800 */
[----:B------:R-:W0:Y:S01]  /*0760*/  LDCU UR10, c[0x0][0x38c] ;  /* 0x00007180ff0a77ac */ /* 0x000e220008000800 */
[----:B------:R-:W-:-:S06]  /*0770*/  UMOV UR4, URZ ;  /* 0x000000ff00047c82 */ /* 0x000fcc0008000000 */
[----:B-12-4-:R-:W1:Y:S02]  /*0780*/  LDC.64 R6, c[0x0][0x380] ;  /* 0x0000e000ff067b82 */ /* 0x016e640000000a00 */
.L_x_18:
[----:B------:R-:W-:Y:S01]  /*0790*/  IMAD R4, R5, UR6, R0 ;  /* 0x0000000605047c24 */ /* 0x000fe2000f8e0200 */
[----:B------:R-:W-:Y:S01]  /*07a0*/  UIADD3 UR4, UPT, UPT, UR4, 0x1, URZ ;  /* 0x0000000104047890 */ /* 0x000fe2000fffe0ff */
[----:B------:R-:W-:Y:S03]  /*07b0*/  BSSY.RECONVERGENT B0, `(.L_x_15) ;  /* 0x0000015000007945 */ /* 0x000fe60003800200 */
[----:B0-----:R-:W-:Y:S01]  /*07c0*/  ISETP.GE.AND P0, PT, R4, R9, PT ;  /* 0x000000090400720c */ /* 0x001fe20003f06270 */
[----:B------:R-:W-:-:S12]  /*07d0*/  UISETP.NE.AND UP0, UPT, UR4, UR9, UPT ;  /* 0x000000090400728c */ /* 0x000fd8000bf05270 */
[----:B--2---:R-:W-:Y:S05]  /*07e0*/  @!P0 BRA `(.L_x_16) ;  /* 0x0000000000248947 */ /* 0x004fea0003800000 */
[----:B------:R-:W-:-:S13]  /*07f0*/  ISETP.GE.AND P0, PT, R4, UR10, PT ;  /* 0x0000000a04007c0c */ /* 0x000fda000bf06270 */
[----:B------:R-:W-:Y:S05]  /*0800*/  @P0 BRA `(.L_x_17) ;  /* 0x00000000003c0947 */ /* 0x000fea0003800000 */
[----:B------:R-:W0:Y:S01]  /*0810*/  S2UR UR8, SR_CgaCtaId ;  /* 0x00000000000879c3 */ /* 0x000e220000008800 */
[----:B------:R-:W-:Y:S01]  /*0820*/  UMOV UR7, 0x400 ;  /* 0x0000040000077882 */ /* 0x000fe20000000000 */
[----:B---3--:R-:W-:Y:S01]  /*0830*/  HFMA2 R3, -RZ, RZ, -1.875, 0 ;  /* 0xbf800000ff037431 */ /* 0x008fe200000001ff */
[----:B0-----:R-:W-:-:S06]  /*0840*/  ULEA UR7, UR8, UR7, 0x18 ;  /* 0x0000000708077291 */ /* 0x001fcc000f8ec0ff */
[----:B------:R-:W-:-:S05]  /*0850*/  LEA R2, R4, UR7, 0x2 ;  /* 0x0000000704027c11 */ /* 0x000fca000f8e10ff */
[----:B------:R0:W-:Y:S01]  /*0860*/  STS [R2], R3 ;  /* 0x0000000302007388 */ /* 0x0001e20000000800 */
[----:B------:R-:W-:Y:S05]  /*0870*/  BRA `(.L_x_17) ;  /* 0x0000000000207947 */ /* 0x000fea0003800000 */
.L_x_16:
[----:B---3--:R-:W-:-:S04]  /*0880*/  IMAD R3, R9, UR14, R4 ;  /* 0x0000000e09037c24 */ /* 0x008fc8000f8e0204 */
[----:B-1----:R-:W-:-:S06]  /*0890*/  IMAD.WIDE R2, R3, 0x4, R6 ;  /* 0x0000000403027825 */ /* 0x002fcc00078e0206 */
[----:B------:R-:W2:Y:S01]  /*08a0*/  LDG.E R2, desc[UR12][R2.64] ;  /* 0x0000000c02027981 */ /* 0x000ea2000c1e1900 */
[----:B------:R-:W0:Y:S01]  /*08b0*/  S2UR UR8, SR_CgaCtaId ;  /* 0x00000000000879c3 */ /* 0x000e220000008800 */
[----:B------:R-:W-:Y:S02]  /*08c0*/  UMOV UR7, 0x400 ;  /* 0x0000040000077882 */ /* 0x000fe40000000000 */
[----:B0-----:R-:W-:-:S06]  /*08d0*/  ULEA UR7, UR8, UR7, 0x18 ;  /* 0x0000000708077291 */ /* 0x001fcc000f8ec0ff */
[----:B------:R-:W-:-:S05]  /*08e0*/  LEA R11, R4, UR7, 0x2 ;  /* 0x00000007040b7c11 */ /* 0x000fca000f8e10ff */
[----:B--2---:R2:W-:Y:S02]  /*08f0*/  STS [R11], R2 ;  /* 0x000000020b007388 */ /* 0x0045e40000000800 */
.L_x_17:
[----:B------:R-:W-:Y:S05]  /*0900*/  BSYNC.RECONVERGENT B0 ;  /* 0x0000000000007941 */ /* 0x000fea0003800200 */
.L_x_15:
[----:B------:R-:W-:Y:S01]  /*0910*/  VIADD R5, R5, 0x1 ;  /* 0x0000000105057836 */ /* 0x000fe20000000000 */
[----:B------:R-:W-:Y:S06]  /*0920*/  BRA.U UP0, `(.L_x_18) ;  /* 0xfffffffd00987547 */ /* 0x000fec000b83ffff */
.L_x_0:
[----:B------:R-:W5:Y:S02]  /*0930*/  LDCU UR4, c[0x0][0x38c] ;  /* 0x00007180ff0477ac */ /* 0x000f640008000800 */
[----:B-----5:R-:W-:-:S04]  /*0940*/  USHF.L.U32 UR4, UR4, 0x1, URZ ;  /* 0x0000000104047899 */ /* 0x020fc800080006ff */
[----:B------:R-:W-:Y:S01]  /*0950*/  UISETP.GE.AND UP0, UPT, UR4, 0x3, UPT ;  /* 0x000000030400788c */ /* 0x000fe2000bf06270 */
[----:B------:R-:W-:Y:S08]  /*0960*/  BAR.SYNC.DEFER_BLOCKING 0x0 ;  /* 0x0000000000007b1d */ /* 0x000ff00000010000 */
[----:B------:R-:W-:Y:S05]  /*0970*/  BRA.U !UP0, `(.L_x_19) ;  /* 0x0000001908407547 */ /* 0x000fea000b800000 */
[----:B0-----:R-:W0:Y:S01]  /*0980*/  S2R R0, SR_TID.X ;  /* 0x0000000000007919 */ /* 0x001e220000002100 */
[----:B------:R-:W-:-:S05]  /*0990*/  UMOV UR4, 0x2 ;  /* 0x0000000200047882 */ /* 0x000fca0000000000 */
.L_x_25:
[----:B------:R-:W-:-:S04]  /*09a0*/  USHF.R.S32.HI UR9, URZ, 0x1, UR4 ;  /* 0x00000001ff097899 */ /* 0x000fc80008011404 */
[----:B------:R-:W-:-:S09]  /*09b0*/  UISETP.GE.AND UP0, UPT, UR9, 0x1, UPT ;  /* 0x000000010900788c */ /* 0x000fd2000bf06270 */
[----:B0-----:R-:W-:Y:S05]  /*09c0*/  BRA.U !UP0, `(.L_x_20) ;  /* 0x0000001908187547 */ /* 0x001fea000b800000 */
[----:B------:R-:W-:Y:S01]  /*09d0*/  UMOV UR7, UR9 ;  /* 0x0000000900077c82 */ /* 0x000fe20008000000 */
[----:B------:R-:W-:-:S05]  /*09e0*/  UMOV UR8, UR4 ;  /* 0x0000000400087c82 */ /* 0x000fca0008000000 */
.L_x_24:
[----:B------:R-:W-:Y:S01]  /*09f0*/  UISETP.GE.AND UP0, UPT, UR5, 0x1, UPT ;  /* 0x000000010500788c */ /* 0x000fe2000bf06270 */
[----:B------:R-:W-:Y:S01]  /*0a00*/  UMOV UR10, UR8 ;  /* 0x00000008000a7c82 */ /* 0x000fe20008000000 */
[----:B------:R-:W-:-:S07]  /*0a10*/  UMOV UR8, UR7 ;  /* 0x0000000700087c82 */ /* 0x000fce0008000000 */
[----:B0-----:R-:W-:Y:S05]  /*0a20*/  BRA.U !UP0, `(.L_x_21) ;  /* 0x0000001508f07547 */ /* 0x001fea000b800000 */
[----:B------:R-:W-:Y:S01]  /*0a30*/  UISETP.GE.U32.AND UP0, UPT, UR5, 0x4, UPT ;  /* 0x000000040500788c */ /* 0x000fe2000bf06070 */
[----:B---3--:R-:W-:Y:S01]  /*0a40*/  IMAD.MOV.U32 R3, RZ, RZ, RZ ;  /* 0x000000ffff037224 */ /* 0x008fe200078e00ff */
[----:B------:R-:W-:-:S07]  /*0a50*/  ULOP3.LUT UR15, UR10, 0xfffffffe, URZ, 0xc0, !UPT ;  /* 0xfffffffe0a0f7892 */ /* 0x000fce000f8ec0ff */
[----:B------:R-:W-:Y:S05]  /*0a60*/  BRA.U !UP0, `(.L_x_22) ;  /* 0x0000000d085c7547 */ /* 0x000fea000b800000 */
[----:B------:R-:W-:Y:S01]  /*0a70*/  IMAD.U32 R5, RZ, RZ, UR6 ;  /* 0x00000006ff057e24 */ /* 0x000fe2000f8e00ff */
[----:B------:R-:W-:Y:S01]  /*0a80*/  ULOP3.LUT UR7, UR5, 0x7ffffffc, URZ, 0xc0, !UPT ;  /* 0x7ffffffc05077892 */ /* 0x000fe2000f8ec0ff */
[----:B-12-4-:R-:W-:Y:S01]  /*0a90*/  IMAD.U32 R7, RZ, RZ, UR6 ;  /* 0x00000006ff077e24 */ /* 0x016fe2000f8e00ff */
[----:B------:R-:W-:Y:S01]  /*0aa0*/  ISETP.NE.AND P0, PT, RZ, UR9, PT ;  /* 0x00000009ff007c0c */ /* 0x000fe2000bf05270 */
[--C-:B0-----:R-:W-:Y:S01]  /*0ab0*/  IMAD R2, R5, 0x2, R0.reuse ;  /* 0x0000000205027824 */ /* 0x101fe200078e0200 */
[----:B------:R-:W-:Y:S01]  /*0ac0*/  LOP3.LUT R4, RZ, UR9, RZ, 0x33, !PT ;  /* 0x00000009ff047c12 */ /* 0x000fe2000f8e33ff */
[----:B------:R-:W-:Y:S01]  /*0ad0*/  VIADD R6, R0, UR6 ;  /* 0x0000000600067c36 */ /* 0x000fe20008000000 */
[----:B------:R-:W-:Y:S01]  /*0ae0*/  UIADD3 UR7, UPT, UPT, -UR7, URZ, URZ ;  /* 0x000000ff07077290 */ /* 0x000fe2000fffe1ff */
[--C-:B------:R-:W-:Y:S02]  /*0af0*/  IMAD.MOV.U32 R3, RZ, RZ, R0.reuse ;  /* 0x000000ffff037224 */ /* 0x100fe400078e0000 */
[----:B------:R-:W-:-:S09]  /*0b00*/  IMAD R5, R7, 0x3, R0 ;  /* 0x0000000307057824 */ /* 0x000fd200078e0200 */
.L_x_23:
[----:B0-----:R-:W-:Y:S01]  /*0b10*/  IABS R8, UR8 ;  /* 0x0000000800087c13 */ /* 0x001fe20008000000 */
[----:B------:R-:W0:Y:S01]  /*0b20*/  S2UR UR11, SR_CgaCtaId ;  /* 0x00000000000b79c3 */ /* 0x000e220000008800 */
[----:B------:R-:W-:Y:S01]  /*0b30*/  IABS R7, UR9 ;  /* 0x0000000900077c13 */ /* 0x000fe20008000000 */
[----:B------:R-:W-:Y:S01]  /*0b40*/  UMOV UR10, 0x400 ;  /* 0x00000400000a7882 */ /* 0x000fe20000000000 */
[----:B------:R-:W1:Y:S01]  /*0b50*/  I2F.RP R9, R8 ;  /* 0x0000000800097306 */ /* 0x000e620000209400 */
[----:B------:R-:W-:Y:S01]  /*0b60*/  IABS R12, UR8 ;  /* 0x00000008000c7c13 */ /* 0x000fe20008000000 */
[----:B------:R-:W-:Y:S01]  /*0b70*/  UIADD3 UR7, UPT, UPT, UR7, 0x4, URZ ;  /* 0x0000000407077890 */ /* 0x000fe2000fffe0ff */
[----:B------:R-:W-:Y:S02]  /*0b80*/  IABS R14, R3 ;  /* 0x00000003000e7213 */ /* 0x000fe40000000000 */
[----:B------:R-:W-:Y:S01]  /*0b90*/  IABS R22, R6 ;  /* 0x0000000600167213 */ /* 0x000fe20000000000 */
[----:B------:R-:W-:Y:S01]  /*0ba0*/  UISETP.NE.AND UP0, UPT, UR7, URZ, UPT ;  /* 0x000000ff0700728c */ /* 0x000fe2000bf05270 */
[----:B------:R-:W-:Y:S01]  /*0bb0*/  MOV R20, UR8 ;  /* 0x0000000800147c02 */ /* 0x000fe20008000f00 */
[----:B------:R-:W2:Y:S08]  /*0bc0*/  I2F.RP R16, R7 ;  /* 0x0000000700107306 */ /* 0x000eb00000209400 */
[----:B-1----:R-:W1:Y:S01]  /*0bd0*/  MUFU.RCP R9, R9 ;  /* 0x0000000900097308 */ /* 0x002e620000001000 */
[----:B0-----:R-:W-:-:S07]  /*0be0*/  ULEA UR10, UR11, UR10, 0x18 ;  /* 0x0000000a0b0a7291 */ /* 0x001fce000f8ec0ff */
[----:B--2---:R-:W-:Y:S01]  /*0bf0*/  MUFU.RCP R16, R16 ;  /* 0x0000001000107308 */ /* 0x004fe20000001000 */
[----:B-1----:R-:W-:Y:S01]  /*0c00*/  VIADD R10, R9, 0xffffffe ;  /* 0x0ffffffe090a7836 */ /* 0x002fe20000000000 */
[----:B------:R-:W-:Y:S02]  /*0c10*/  IADD3 R9, PT, PT, RZ, -R12, RZ ;  /* 0x8000000cff097210 */ /* 0x000fe40007ffe0ff */
[----:B------:R-:W-:-:S04]  /*0c20*/  LOP3.LUT R12, R3, UR8, RZ, 0x3c, !PT ;  /* 0x00000008030c7c12 */ /* 0x000fc8000f8e3cff */
[----:B------:R0:W1:Y:S01]  /*0c30*/  F2I.FTZ.U32.TRUNC.NTZ R11, R10 ;  /* 0x0000000a000b7305 */ /* 0x000062000021f000 */
[----:B------:R-:W-:Y:S01]  /*0c40*/  ISETP.GE.AND P3, PT, R12, RZ, PT ;  /* 0x000000ff0c00720c */ /* 0x000fe20003f66270 */
[----:B0-----:R-:W-:Y:S02]  /*0c50*/  IMAD.MOV.U32 R10, RZ, RZ, RZ ;  /* 0x000000ffff0a7224 */ /* 0x001fe400078e00ff */
[----:B-1----:R-:W-:-:S04]  /*0c60*/  IMAD.MOV R13, RZ, RZ, -R11 ;  /* 0x000000ffff0d7224 */ /* 0x002fc800078e0a0b */
[----:B------:R-:W-:-:S04]  /*0c70*/  IMAD R13, R13, R8, RZ ;  /* 0x000000080d0d7224 */ /* 0x000fc800078e02ff */
[----:B------:R-:W-:-:S04]  /*0c80*/  IMAD.HI.U32 R11, R11, R13, R10 ;  /* 0x0000000d0b0b7227 */ /* 0x000fc800078e000a */
[----:B------:R-:W-:Y:S01]  /*0c90*/  VIADD R13, R16, 0xffffffe ;  /* 0x0ffffffe100d7836 */ /* 0x000fe20000000000 */
[----:B------:R-:W-:Y:S01]  /*0ca0*/  IABS R16, UR9 ;  /* 0x0000000900107c13 */ /* 0x000fe20008000000 */
[----:B------:R-:W-:-:S04]  /*0cb0*/  IMAD.HI.U32 R10, R11, R14, RZ ;  /* 0x0000000e0b0a7227 */ /* 0x000fc800078e00ff */
[----:B------:R-:W-:Y:S01]  /*0cc0*/  IMAD R15, R10, R9, R14 ;  /* 0x000000090a0f7224 */ /* 0x000fe200078e020e */
[----:B------:R-:W0:Y:S04]  /*0cd0*/  F2I.FTZ.U32.TRUNC.NTZ R13, R13 ;  /* 0x0000000d000d7305 */ /* 0x000e28000021f000 */
[----:B------:R-:W-:Y:S01]  /*0ce0*/  ISETP.GT.U32.AND P2, PT, R8, R15, PT ;  /* 0x0000000f0800720c */ /* 0x000fe20003f44070 */
[----:B0-----:R-:W-:-:S12]  /*0cf0*/  IMAD.MOV R12, RZ, RZ, -R13 ;  /* 0x000000ffff0c7224 */ /* 0x001fd800078e0a0d */
[----:B------:R-:W-:Y:S02]  /*0d00*/  @!P2 IMAD.IADD R15, R15, 0x1, -R8 ;  /* 0x000000010f0fa824 */ /* 0x000fe400078e0a08 */
[----:B------:R-:W-:Y:S01]  /*0d10*/  @!P2 VIADD R10, R10, 0x1 ;  /* 0x000000010a0aa836 */ /* 0x000fe20000000000 */
[----:B------:R-:W-:Y:S01]  /*0d20*/  ISETP.NE.AND P2, PT, RZ, UR8, PT ;  /* 0x00000008ff007c0c */ /* 0x000fe2000bf45270 */
[----:B------:R-:W-:Y:S01]  /*0d30*/  IMAD R17, R12, R7, RZ ;  /* 0x000000070c117224 */ /* 0x000fe200078e02ff */
[----:B------:R-:W-:Y:S01]  /*0d40*/  ISETP.GE.U32.AND P1, PT, R15, R8, PT ;  /* 0x000000080f00720c */ /* 0x000fe20003f26070 */
[----:B------:R-:W-:-:S04]  /*0d50*/  IMAD.MOV.U32 R12, RZ, RZ, RZ ;  /* 0x000000ffff0c7224 */ /* 0x000fc800078e00ff */
[----:B------:R-:W-:-:S04]  /*0d60*/  IMAD.HI.U32 R12, R13, R17, R12 ;  /* 0x000000110d0c7227 */ /* 0x000fc800078e000c */
[----:B------:R-:W-:Y:S02]  /*0d70*/  IMAD.MOV R13, RZ, RZ, -R16 ;  /* 0x000000ffff0d7224 */ /* 0x000fe400078e0a10 */
[----:B------:R-:W-:-:S04]  /*0d80*/  IMAD.HI.U32 R17, R12, R14, RZ ;  /* 0x0000000e0c117227 */ /* 0x000fc800078e00ff */
[----:B------:R-:W-:Y:S02]  /*0d90*/  @P1 VIADD R10, R10, 0x1 ;  /* 0x000000010a0a1836 */ /* 0x000fe40000000000 */
[----:B------:R-:W-:Y:S02]  /*0da0*/  IMAD R14, R17, R13, R14 ;  /* 0x0000000d110e7224 */ /* 0x000fe400078e020e */
[----:B------:R-:W-:Y:S01]  /*0db0*/  IMAD.MOV.U32 R15, RZ, RZ, R10 ;  /* 0x000000ffff0f7224 */ /* 0x000fe200078e000a */
[----:B------:R-:W-:Y:S01]  /*0dc0*/  LOP3.LUT R10, RZ, UR8, RZ, 0x33, !PT ;  /* 0x00000008ff0a7c12 */ /* 0x000fe2000f8e33ff */
[----:B------:R-:W-:Y:S01]  /*0dd0*/  IMAD.HI.U32 R16, R11, R22, RZ ;  /* 0x000000160b107227 */ /* 0x000fe200078e00ff */
[----:B------:R-:W-:-:S03]  /*0de0*/  ISETP.GT.U32.AND P6, PT, R7, R14, PT ;  /* 0x0000000e0700720c */ /* 0x000fc60003fc4070 */
[----:B------:R-:W-:Y:S02]  /*0df0*/  @!P3 IMAD.MOV R15, RZ, RZ, -R15 ;  /* 0x000000ffff0fb224 */ /* 0x000fe400078e0a0f */
[----:B------:R-:W-:-:S03]  /*0e00*/  IMAD R21, R16, R9, R22 ;  /* 0x0000000910157224 */ /* 0x000fc600078e0216 */
[----:B------:R-:W-:Y:S02]  /*0e10*/  SEL R15, R10, R15, !P2 ;  /* 0x0000000f0a0f7207 */ /* 0x000fe40005000000 */
[----:B------:R-:W-:-:S03]  /*0e20*/  ISETP.GT.U32.AND P1, PT, R8, R21, PT ;  /* 0x000000150800720c */ /* 0x000fc60003f24070 */
[----:B------:R-:W-:Y:S02]  /*0e30*/  IMAD.MOV R18, RZ, RZ, -R15 ;  /* 0x000000ffff127224 */ /* 0x000fe400078e0a0f */
[----:B------:R-:W-:Y:S02]  /*0e40*/  @!P6 IMAD.IADD R14, R14, 0x1, -R7 ;  /* 0x000000010e0ee824 */ /* 0x000fe400078e0a07 */
[----:B------:R-:W-:Y:S02]  /*0e50*/  IMAD R18, R18, UR8, R3 ;  /* 0x0000000812127c24 */ /* 0x000fe4000f8e0203 */
[----:B------:R-:W-:Y:S01]  /*0e60*/  @!P6 VIADD R17, R17, 0x1 ;  /* 0x000000011111e836 */ /* 0x000fe20000000000 */
[----:B------:R-:W-:Y:S01]  /*0e70*/  ISETP.GE.U32.AND P5, PT, R14, R7, PT ;  /* 0x000000070e00720c */ /* 0x000fe20003fa6070 */
[----:B------:R-:W-:Y:S01]  /*0e80*/  IMAD R18, R15, UR15, R18 ;  /* 0x0000000f0f127c24 */ /* 0x000fe2000f8e0212 */
[----:B------:R-:W-:Y:S01]  /*0e90*/  LOP3.LUT R14, R3, UR9, RZ, 0x3c, !PT ;  /* 0x00000009030e7c12 */ /* 0x000fe2000f8e3cff */
[----:B------:R-:W-:-:S02]  /*0ea0*/  @!P1 IMAD.IADD R21, R21, 0x1, -R8 ;  /* 0x0000000115159824 */ /* 0x000fc400078e0a08 */
[----:B------:R-:W-:Y:S01]  /*0eb0*/  @!P1 VIADD R16, R16, 0x1 ;  /* 0x0000000110109836 */ /* 0x000fe20000000000 */
[----:B------:R-:W-:Y:S01]  /*0ec0*/  LEA R19, R18, UR10, 0x2 ;  /* 0x0000000a12137c11 */ /* 0x000fe2000f8e10ff */
[----:B------:R-:W-:Y:S01]  /*0ed0*/  IMAD.HI.U32 R18, R12, R22, RZ ;  /* 0x000000160c127227 */ /* 0x000fe200078e00ff */
[----:B------:R-:W-:Y:S02]  /*0ee0*/  ISETP.GE.U32.AND P3, PT, R21, R8, PT ;  /* 0x000000081500720c */ /* 0x000fe40003f66070 */
[----:B------:R-:W-:Y:S01]  /*0ef0*/  ISETP.GE.AND P4, PT, R14, RZ, PT ;  /* 0x000000ff0e00720c */ /* 0x000fe20003f86270 */
[----:B------:R-:W-:Y:S01]  /*0f00*/  IMAD R20, R20, 0x4, R19 ;  /* 0x0000000414147824 */ /* 0x000fe200078e0213 */
[----:B------:R-:W-:Y:S01]  /*0f10*/  LDS R15, [R19] ;  /* 0x00000000130f7984 */ /* 0x000fe20000000800 */
[----:B------:R-:W-:Y:S01]  /*0f20*/  LOP3.LUT R14, R6, UR8, RZ, 0x3c, !PT ;  /* 0x00000008060e7c12 */ /* 0x000fe2000f8e3cff */
[----:B------:R-:W-:Y:S01]  /*0f30*/  @P5 VIADD R17, R17, 0x1 ;  /* 0x0000000111115836 */ /* 0x000fe20000000000 */
[----:B------:R-:W-:Y:S01]  /*0f40*/  ISETP.NE.AND P1, PT, RZ, UR9, PT ;  /* 0x00000009ff007c0c */ /* 0x000fe2000bf25270 */
[----:B------:R-:W0:Y:S01]  /*0f50*/  LDS R24, [R20] ;  /* 0x0000000014187984 */ /* 0x000e220000000800 */
[----:B------:R-:W-:Y:S01]  /*0f60*/  ISETP.GE.AND P5, PT, R14, RZ, PT ;  /* 0x000000ff0e00720c */ /* 0x000fe20003fa6270 */
[----:B------:R-:W-:Y:S01]  /*0f70*/  IMAD R22, R18, R13, R22 ;  /* 0x0000000d12167224 */ /* 0x000fe200078e0216 */
[----:B------:R-:W-:-:S02]  /*0f80*/  LOP3.LUT R14, RZ, UR9, RZ, 0x33, !PT ;  /* 0x00000009ff0e7c12 */ /* 0x000fc4000f8e33ff */
[----:B------:R-:W-:Y:S02]  /*0f90*/  @P3 VIADD R16, R16, 0x1 ;  /* 0x0000000110103836 */ /* 0x000fe40000000000 */
[----:B------:R-:W-:Y:S01]  /*0fa0*/  @!P4 IMAD.MOV R17, RZ, RZ, -R17 ;  /* 0x000000ffff11c224 */ /* 0x000fe200078e0a11 */
[----:B------:R-:W-:Y:S01]  /*0fb0*/  ISETP.GT.U32.AND P6, PT, R7, R22, PT ;  /* 0x000000160700720c */ /* 0x000fe20003fc4070 */
[----:B------:R-:W-:Y:S01]  /*0fc0*/  IMAD.MOV.U32 R23, RZ, RZ, R16 ;  /* 0x000000ffff177224 */ /* 0x000fe200078e0010 */
[----:B------:R-:W-:Y:S02]  /*0fd0*/  IABS R16, R2 ;  /* 0x0000000200107213 */ /* 0x000fe40000000000 */
[----:B------:R-:W-:Y:S02]  /*0fe0*/  SEL R17, R14, R17, !P1 ;  /* 0x000000110e117207 */ /* 0x000fe40004800000 */
[----:B------:R-:W-:Y:S02]  /*0ff0*/  @!P5 IMAD.MOV R23, RZ, RZ, -R23 ;  /* 0x000000ffff17d224 */ /* 0x000fe400078e0a17 */
[----:B------:R-:W-:-:S03]  /*1000*/  LOP3.LUT R21, R17, 0x80000001, RZ, 0xc0, !PT ;  /* 0x8000000111157812 */ /* 0x000fc600078ec0ff */
[----:B------:R-:W-:Y:S02]  /*1010*/  SEL R17, R10, R23, !P2 ;  /* 0x000000170a117207 */ /* 0x000fe40005000000 */
[----:B------:R-:W-:Y:S01]  /*1020*/  ISETP.NE.AND P4, PT, R21, 0x1, PT ;  /* 0x000000011500780c */ /* 0x000fe20003f85270 */
[----:B------:R-:W-:Y:S01]  /*1030*/  IMAD.HI.U32 R21, R11, R16, RZ ;  /* 0x000000100b157227 */ /* 0x000fe200078e00ff */
[----:B------:R-:W-:-:S03]  /*1040*/  IADD3 R23, PT, PT, -R17, RZ, RZ ;  /* 0x000000ff11177210 */ /* 0x000fc60007ffe1ff */
[----:B------:R-:W-:Y:S02]  /*1050*/  @!P6 IMAD.IADD R22, R22, 0x1, -R7 ;  /* 0x000000011616e824 */ /* 0x000fe400078e0a07 */
[----:B------:R-:W-:-:S03]  /*1060*/  @!P6 VIADD R18, R18, 0x1 ;  /* 0x000000011212e836 */ /* 0x000fc60000000000 */
[----:B------:R-:W-:Y:S02]  /*1070*/  ISETP.GE.U32.AND P5, PT, R22, R7, PT ;  /* 0x000000071600720c */ /* 0x000fe40003fa6070 */
[----:B0-----:R-:W-:-:S04]  /*1080*/  FSETP.GEU.AND P3, PT, R15, R24, PT ;  /* 0x000000180f00720b */ /* 0x001fc80003f6e000 */
[----:B------:R-:W-:-:S07]  /*1090*/  FSEL R25, R15, R24, !P3 ;  /* 0x000000180f197208 */ /* 0x000fce0005800000 */
[----:B------:R-:W-:Y:S01]  /*10a0*/  @P5 VIADD R18, R18, 0x1 ;  /* 0x0000000112125836 */ /* 0x000fe20000000000 */
[----:B------:R-:W-:Y:S01]  /*10b0*/  FSEL R26, R24, R15, !P3 ;  /* 0x0000000f181a7208 */ /* 0x000fe20005800000 */
[----:B------:R-:W-:Y:S02]  /*10c0*/  IMAD R24, R23, UR8, R6 ;  /* 0x0000000817187c24 */ /* 0x000fe4000f8e0206 */
[----:B------:R-:W-:Y:S01]  /*10d0*/  IMAD R23, R21, R9, R16 ;  /* 0x0000000915177224 */ /* 0x000fe200078e0210 */
[----:B------:R-:W-:Y:S01]  /*10e0*/  FSEL R27, R26, R25, !P4 ;  /* 0x000000191a1b7208 */ /* 0x000fe20006000000 */
[----:B------:R-:W-:Y:S01]  /*10f0*/  IMAD R15, R17, UR15, R24 ;  /* 0x0000000f110f7c24 */ /* 0x000fe2000f8e0218 */
[----:B------:R-:W-:Y:S01]  /*1100*/  FSEL R24, R25, R26, !P4 ;  /* 0x0000001a19187208 */ /* 0x000fe20006000000 */
[----:B------:R-:W-:Y:S01]  /*1110*/  IMAD.U32 R26, RZ, RZ, UR8 ;  /* 0x00000008ff1a7e24 */ /* 0x000fe2000f8e00ff */
[----:B------:R-:W-:Y:S02]  /*1120*/  ISETP.GT.U32.AND P3, PT, R8, R23, PT ;  /* 0x000000170800720c */ /* 0x000fe40003f64070 */
[----:B------:R-:W-:Y:S01]  /*1130*/  LEA R15, R15, UR10, 0x2 ;  /* 0x0000000a0f0f7c11 */ /* 0x000fe2000f8e10ff */
[----:B------:R-:W-:Y:S04]  /*1140*/  STS [R19], R24 ;  /* 0x0000001813007388 */ /* 0x000fe80000000800 */
[----:B------:R-:W-:Y:S01]  /*1150*/  IMAD R17, R26, 0x4, R15 ;  /* 0x000000041a117824 */ /* 0x000fe200078e020f */
[----:B------:R0:W-:Y:S01]  /*1160*/  STS [R20], R27 ;  /* 0x0000001b14007388 */ /* 0x0001e20000000800 */
[----:B------:R-:W-:-:S03]  /*1170*/  LOP3.LUT R26, R2, UR8, RZ, 0x3c, !PT ;  /* 0x00000008021a7c12 */ /* 0x000fc6000f8e3cff */
[----:B------:R-:W-:Y:S01]  /*1180*/  LDS R22, [R15] ;  /* 0x000000000f167984 */ /* 0x000fe20000000800 */
[----:B------:R-:W-:Y:S01]  /*1190*/  @!P3 IMAD.IADD R23, R23, 0x1, -R8 ;  /* 0x000000011717b824 */ /* 0x000fe200078e0a08 */
[----:B------:R-:W-:Y:S01]  /*11a0*/  ISETP.GE.AND P5, PT, R26, RZ, PT ;  /* 0x000000ff1a00720c */ /* 0x000fe20003fa6270 */
[----:B------:R-:W-:Y:S01]  /*11b0*/  @!P3 VIADD R21, R21, 0x1 ;  /* 0x000000011515b836 */ /* 0x000fe20000000000 */
[----:B------:R-:W1:Y:S02]  /*11c0*/  LDS R25, [R17] ;  /* 0x0000000011197984 */ /* 0x000e640000000800 */
[----:B------:R-:W-:Y:S02]  /*11d0*/  ISETP.GE.U32.AND P4, PT, R23, R8, PT ;  /* 0x000000081700720c */ /* 0x000fe40003f86070 */
[----:B------:R-:W-:Y:S02]  /*11e0*/  LOP3.LUT R23, R6, UR9, RZ, 0x3c, !PT ;  /* 0x0000000906177c12 */ /* 0x000fe4000f8e3cff */
[----:B0-----:R-:W-:-:S02]  /*11f0*/  IABS R20, R5 ;  /* 0x0000000500147213 */ /* 0x001fc40000000000 */
[----:B------:R-:W-:-:S07]  /*1200*/  ISETP.GE.AND P6, PT, R23, RZ, PT ;  /* 0x000000ff1700720c */ /* 0x000fce0003fc6270 */
[----:B------:R-:W-:-:S04]  /*1210*/  @P4 VIADD R21, R21, 0x1 ;  /* 0x0000000115154836 */ /* 0x000fc80000000000 */
[----:B------:R-:W-:Y:S02]  /*1220*/  @!P5 IMAD.MOV R21, RZ, RZ, -R21 ;  /* 0x000000ffff15d224 */ /* 0x000fe400078e0a15 */
[----:B------:R-:W-:-:S03]  /*1230*/  @!P6 IMAD.MOV R18, RZ, RZ, -R18 ;  /* 0x000000ffff12e224 */ /* 0x000fc600078e0a12 */
[----:B------:R-:W-:Y:S02]  /*1240*/  SEL R21, R10, R21, !P2 ;  /* 0x000000150a157207 */ /* 0x000fe40005000000 */
[----:B------:R-:W-:Y:S02]  /*1250*/  SEL R19, R14, R18, !P1 ;  /* 0x000000120e137207 */ /* 0x000fe40004800000 */
[----:B------:R-:W-:Y:S01]  /*1260*/  MOV R18, R20 ;  /* 0x0000001400127202 */ /* 0x000fe20000000f00 */
[----:B------:R-:W-:Y:S01]  /*1270*/  IMAD.MOV R23, RZ, RZ, -R21 ;  /* 0x000000ffff177224 */ /* 0x000fe200078e0a15 */
[----:B------:R-:W-:-:S03]  /*1280*/  LOP3.LUT R19, R19, 0x80000001, RZ, 0xc0, !PT ;  /* 0x8000000113137812 */ /* 0x000fc600078ec0ff */
[----:B------:R-:W-:Y:S01]  /*1290*/  IMAD R20, R23, UR8, R2 ;  /* 0x0000000817147c24 */ /* 0x000fe2000f8e0202 */
[----:B------:R-:W-:Y:S01]  /*12a0*/  ISETP.NE.AND P4, PT, R19, 0x1, PT ;  /* 0x000000011300780c */ /* 0x000fe20003f85270 */
[----:B------:R-:W-:-:S04]  /*12b0*/  IMAD.HI.U32 R19, R11, R18, RZ ;  /* 0x000000120b137227 */ /* 0x000fc800078e00ff */
[----:B------:R-:W-:Y:S01]  /*12c0*/  IMAD R9, R19, R9, R18 ;  /* 0x0000000913097224 */ /* 0x000fe200078e0212 */
[----:B-1----:R-:W-:Y:S01]  /*12d0*/  FSETP.GEU.AND P3, PT, R22, R25, PT ;  /* 0x000000191600720b */ /* 0x002fe20003f6e000 */
[----:B------:R-:W-:-:S03]  /*12e0*/  IMAD.HI.U32 R11, R12, R16, RZ ;  /* 0x000000100c0b7227 */ /* 0x000fc600078e00ff */
[----:B------:R-:W-:Y:S01]  /*12f0*/  ISETP.GT.U32.AND P5, PT, R8, R9, PT ;  /* 0x000000090800720c */ /* 0x000fe20003fa4070 */
[----:B------:R-:W-:Y:S01]  /*1300*/  IMAD R20, R21, UR15, R20 ;  /* 0x0000000f15147c24 */ /* 0x000fe2000f8e0214 */
[----:B------:R-:W-:Y:S01]  /*1310*/  FSEL R28, R22, R25, !P3 ;  /* 0x00000019161c7208 */ /* 0x000fe20005800000 */
[----:B------:R-:W-:Y:S01]  /*1320*/  IMAD R24, R11, R13, R16 ;  /* 0x0000000d0b187224 */ /* 0x000fe200078e0210 */
[----:B------:R-:W-:Y:S01]  /*1330*/  FSEL R25, R25, R22, !P3 ;  /* 0x0000001619197208 */ /* 0x000fe20005800000 */
[----:B------:R-:W-:Y:S01]  /*1340*/  IMAD.U32 R21, RZ, RZ, UR8 ;  /* 0x00000008ff157e24 */ /* 0x000fe2000f8e00ff */
[----:B------:R-:W-:Y:S01]  /*1350*/  LEA R16, R20, UR10, 0x2 ;  /* 0x0000000a14107c11 */ /* 0x000fe2000f8e10ff */
[----:B------:R-:W-:Y:S01]  /*1360*/  IMAD.HI.U32 R12, R12, R18, RZ ;  /* 0x000000120c0c7227 */ /* 0x000fe200078e00ff */
[----:B------:R-:W-:Y:S02]  /*1370*/  FSEL R26, R28, R25, !P4 ;  /* 0x000000191c1a7208 */ /* 0x000fe40006000000 */
[----:B------:R-:W-:Y:S01]  /*1380*/  FSEL R28, R25, R28, !P4 ;  /* 0x0000001c191c7208 */ /* 0x000fe20006000000 */
[----:B------:R-:W-:Y:S01]  /*1390*/  IMAD R20, R21, 0x4, R16 ;  /* 0x0000000415147824 */ /* 0x000fe200078e0210 */
[----:B------:R-:W-:Y:S01]  /*13a0*/  ISETP.GT.U32.AND P6, PT, R7, R24, PT ;  /* 0x000000180700720c */ /* 0x000fe20003fc4070 */
[----:B------:R0:W-:Y:S01]  /*13b0*/  STS [R15], R26 ;  /* 0x0000001a0f007388 */ /* 0x0001e20000000800 */
[----:B------:R-:W-:-:S02]  /*13c0*/  @!P5 IMAD.IADD R9, R9, 0x1, -R8 ;  /* 0x000000010909d824 */ /* 0x000fc400078e0a08 */
[----:B------:R-:W-:Y:S01]  /*13d0*/  @!P5 VIADD R19, R19, 0x1 ;  /* 0x000000011313d836 */ /* 0x000fe20000000000 */
[----:B------:R-:W-:Y:S01]  /*13e0*/  STS [R17], R28 ;  /* 0x0000001c11007388 */ /* 0x000fe20000000800 */
[----:B------:R-:W-:Y:S01]  /*13f0*/  IMAD R18, R12, R13, R18 ;  /* 0x0000000d0c127224 */ /* 0x000fe200078e0212 */
[----:B------:R-:W-:Y:S02]  /*1400*/  ISETP.GE.U32.AND P3, PT, R9, R8, PT ;  /* 0x000000080900720c */ /* 0x000fe40003f66070 */
[----:B------:R-:W-:Y:S01]  /*1410*/  LDS R21, [R16] ;  /* 0x0000000010157984 */ /* 0x000fe20000000800 */
[----:B------:R-:W-:Y:S01]  /*1420*/  LOP3.LUT R9, R5, UR8, RZ, 0x3c, !PT ;  /* 0x0000000805097c12 */ /* 0x000fe2000f8e3cff */
[----:B0-----:R-:W-:Y:S01]  /*1430*/  IMAD.U32 R15, RZ, RZ, UR8 ;  /* 0x00000008ff0f7e24 */ /* 0x001fe2000f8e00ff */
[----:B------:R-:W-:Y:S01]  /*1440*/  LOP3.LUT R8, R2, UR9, RZ, 0x3c, !PT ;  /* 0x0000000902087c12 */ /* 0x000fe2000f8e3cff */
[----:B------:R-:W0:Y:S01]  /*1450*/  LDS R22, [R20] ;  /* 0x0000000014167984 */ /* 0x000e220000000800 */
[----:B------:R-:W-:-:S02]  /*1460*/  @!P6 IMAD.IADD R24, R24, 0x1, -R7 ;  /* 0x000000011818e824 */ /* 0x000fc400078e0a07 */
[----:B------:R-:W-:Y:S01]  /*1470*/  @!P6 VIADD R11, R11, 0x1 ;  /* 0x000000010b0be836 */ /* 0x000fe20000000000 */
[----:B------:R-:W-:Y:S02]  /*1480*/  ISETP.GE.AND P6, PT, R9, RZ, PT ;  /* 0x000000ff0900720c */ /* 0x000fe40003fc6270 */
[----:B------:R-:W-:Y:S01]  /*1490*/  ISETP.GE.U32.AND P4, PT, R24, R7, PT ;  /* 0x000000071800720c */ /* 0x000fe20003f86070 */
[----:B------:R-:W-:Y:S01]  /*14a0*/  @P3 VIADD R19, R19, 0x1 ;  /* 0x0000000113133836 */ /* 0x000fe20000000000 */
[----:B------:R-:W-:-:S09]  /*14b0*/  ISETP.GE.AND P5, PT, R8, RZ, PT ;  /* 0x000000ff0800720c */ /* 0x000fd20003fa6270 */
[----:B------:R-:W-:Y:S02]  /*14c0*/  @!P6 IMAD.MOV R19, RZ, RZ, -R19 ;  /* 0x000000ffff13e224 */ /* 0x000fe400078e0a13 */
[----:B------:R-:W-:-:S03]  /*14d0*/  @P4 VIADD R11, R11, 0x1 ;  /* 0x000000010b0b4836 */ /* 0x000fc60000000000 */
[----:B------:R-:W-:Y:S02]  /*14e0*/  SEL R10, R10, R19, !P2 ;  /* 0x000000130a0a7207 */ /* 0x000fe40005000000 */
[----:B------:R-:W-:-:S03]  /*14f0*/  @!P5 IADD3 R11, PT, PT, -R11, RZ, RZ ;  /* 0x000000ff0b0bd210 */ /* 0x000fc60007ffe1ff */
[----:B------:R-:W-:Y:S01]  /*1500*/  IMAD.MOV R8, RZ, RZ, -R10 ;  /* 0x000000ffff087224 */ /* 0x000fe200078e0a0a */
[----:B------:R-:W-:Y:S02]  /*1510*/  SEL R11, R14, R11, !P1 ;  /* 0x0000000b0e0b7207 */ /* 0x000fe40004800000 */
[----:B------:R-:W-:Y:S01]  /*1520*/  MOV R14, UR6 ;  /* 0x00000006000e7c02 */ /* 0x000fe20008000f00 */
[----:B------:R-:W-:Y:S01]  /*1530*/  IMAD R9, R8, UR8, R5 ;  /* 0x0000000808097c24 */ /* 0x000fe2000f8e0205 */
[----:B------:R-:W-:-:S03]  /*1540*/  LOP3.LUT R11, R11, 0x80000001, RZ, 0xc0, !PT ;  /* 0x800000010b0b7812 */ /* 0x000fc600078ec0ff */
[----:B------:R-:W-:Y:S01]  /*1550*/  IMAD R9, R10, UR15, R9 ;  /* 0x0000000f0a097c24 */ /* 0x000fe2000f8e0209 */
[----:B------:R-:W-:Y:S01]  /*1560*/  ISETP.NE.AND P2, PT, R11, 0x1, PT ;  /* 0x000000010b00780c */ /* 0x000fe20003f45270 */
[----:B------:R-:W-:Y:S01]  /*1570*/  IMAD R3, R14, 0x4, R3 ;  /* 0x000000040e037824 */ /* 0x000fe200078e0203 */
[-C--:B0-----:R-:W-:Y:S02]  /*1580*/  FSETP.GEU.AND P1, PT, R21, R22.reuse, PT ;  /* 0x000000161500720b */ /* 0x081fe40003f2e000 */
[----:B------:R-:W-:Y:S02]  /*1590*/  LEA R10, R9, UR10, 0x2 ;  /* 0x0000000a090a7c11 */ /* 0x000fe4000f8e10ff */
[----:B------:R-:W-:Y:S02]  /*15a0*/  FSEL R11, R21, R22, !P1 ;  /* 0x00000016150b7208 */ /* 0x000fe40004800000 */
[----:B------:R-:W-:Y:S01]  /*15b0*/  FSEL R22, R22, R21, !P1 ;  /* 0x0000001516167208 */ /* 0x000fe20004800000 */
[----:B------:R-:W-:-:S03]  /*15c0*/  IMAD R15, R15, 0x4, R10 ;  /* 0x000000040f0f7824 */ /* 0x000fc600078e020a */
[----:B------:R-:W-:Y:S02]  /*15d0*/  FSEL R9, R11, R22, !P2 ;  /* 0x000000160b097208 */ /* 0x000fe40005000000 */
[----:B------:R-:W-:Y:S02]  /*15e0*/  FSEL R11, R22, R11, !P2 ;  /* 0x0000000b160b7208 */ /* 0x000fe40005000000 */
[----:B------:R-:W-:Y:S01]  /*15f0*/  ISETP.GT.U32.AND P2, PT, R7, R18, PT ;  /* 0x000000120700720c */ /* 0x000fe20003f44070 */
[----:B------:R-:W-:Y:S04]  /*1600*/  STS [R16], R9 ;  /* 0x0000000910007388 */ /* 0x000fe80000000800 */
[----:B------:R0:W-:Y:S04]  /*1610*/  STS [R20], R11 ;  /* 0x0000000b14007388 */ /* 0x0001e80000000800 */
[----:B------:R-:W-:Y:S04]  /*1620*/  LDS R8, [R10] ;  /* 0x000000000a087984 */ /* 0x000fe80000000800 */
[----:B------:R-:W1:Y:S01]  /*1630*/  LDS R13, [R15] ;  /* 0x000000000f0d7984 */ /* 0x000e620000000800 */
[----:B------:R-:W-:-:S02]  /*1640*/  @!P2 IMAD.IADD R18, R18, 0x1, -R7 ;  /* 0x000000011212a824 */ /* 0x000fc400078e0a07 */
[----:B------:R-:W-:Y:S02]  /*1650*/  @!P2 VIADD R12, R12, 0x1 ;  /* 0x000000010c0ca836 */ /* 0x000fe40000000000 */
[----:B0-----:R-:W-:Y:S01]  /*1660*/  IMAD.U32 R11, RZ, RZ, UR6 ;  /* 0x00000006ff0b7e24 */ /* 0x001fe2000f8e00ff */
[----:B------:R-:W-:Y:S02]  /*1670*/  ISETP.GE.U32.AND P1, PT, R18, R7, PT ;  /* 0x000000071200720c */ /* 0x000fe40003f26070 */
[----:B------:R-:W-:Y:S01]  /*1680*/  LOP3.LUT R7, R5, UR9, RZ, 0x3c, !PT ;  /* 0x0000000905077c12 */ /* 0x000fe2000f8e3cff */
[----:B------:R-:W-:-:S03]  /*1690*/  IMAD R2, R11, 0x4, R2 ;  /* 0x000000040b027824 */ /* 0x000fc600078e0202 */
[----:B------:R-:W-:-:S07]  /*16a0*/  ISETP.GE.AND P3, PT, R7, RZ, PT ;  /* 0x000000ff0700720c */ /* 0x000fce0003f66270 */
[----:B------:R-:W-:-:S06]  /*16b0*/  @P1 VIADD R12, R12, 0x1 ;  /* 0x000000010c0c1836 */ /* 0x000fcc0000000000 */
[----:B------:R-:W-:-:S05]  /*16c0*/  @!P3 IMAD.MOV R12, RZ, RZ, -R12 ;  /* 0x000000ffff0cb224 */ /* 0x000fca00078e0a0c */
[----:B------:R-:W-:-:S04]  /*16d0*/  SEL R12, R4, R12, !P0 ;  /* 0x0000000c040c7207 */ /* 0x000fc80004000000 */
[----:B------:R-:W-:-:S04]  /*16e0*/  LOP3.LUT R12, R12, 0x80000001, RZ, 0xc0, !PT ;  /* 0x800000010c0c7812 */ /* 0x000fc800078ec0ff */
[----:B------:R-:W-:Y:S01]  /*16f0*/  ISETP.NE.AND P2, PT, R12, 0x1, PT ;  /* 0x000000010c00780c */ /* 0x000fe20003f45270 */
[----:B------:R-:W-:Y:S01]  /*1700*/  IMAD.U32 R12, RZ, RZ, UR6 ;  /* 0x00000006ff0c7e24 */ /* 0x000fe2000f8e00ff */
[----:B-1----:R-:W-:-:S03]  /*1710*/  FSETP.GEU.AND P1, PT, R8, R13, PT ;  /* 0x0000000d0800720b */ /* 0x002fc60003f2e000 */
[----:B------:R-:W-:Y:S01]  /*1720*/  IMAD R5, R12, 0x4, R5 ;  /* 0x000000040c057824 */ /* 0x000fe200078e0205 */
[----:B------:R-:W-:Y:S02]  /*1730*/  FSEL R9, R8, R13, !P1 ;  /* 0x0000000d08097208 */ /* 0x000fe40004800000 */
[----:B------:R-:W-:-:S04]  /*1740*/  FSEL R8, R13, R8, !P1 ;  /* 0x000000080d087208 */ /* 0x000fc80004800000 */
[----:B------:R-:W-:Y:S02]  /*1750*/  FSEL R7, R9, R8, !P2 ;  /* 0x0000000809077208 */ /* 0x000fe40005000000 */
[----:B------:R-:W-:Y:S01]  /*1760*/  FSEL R8, R8, R9, !P2 ;  /* 0x0000000908087208 */ /* 0x000fe20005000000 */
[----:B------:R-:W-:Y:S02]  /*1770*/  IMAD.U32 R9, RZ, RZ, UR6 ;  /* 0x00000006ff097e24 */ /* 0x000fe4000f8e00ff */
[----:B------:R0:W-:Y:S02]  /*1780*/  STS [R10], R7 ;  /* 0x000000070a007388 */ /* 0x0001e40000000800 */
[----:B------:R-:W-:Y:S02]  /*1790*/  IMAD R6, R9, 0x4, R6 ;  /* 0x0000000409067824 */ /* 0x000fe400078e0206 */
[----:B------:R0:W-:Y:S01]  /*17a0*/  STS [R15], R8 ;  /* 0x000000080f007388 */ /* 0x0001e20000000800 */
[----:B------:R-:W-:Y:S05]  /*17b0*/  BRA.U UP0, `(.L_x_23) ;  /* 0xfffffff100d47547 */ /* 0x000fea000b83ffff */
[----:B------:R-:W-:-:S06]  /*17c0*/  ULOP3.LUT UR7, UR5, 0x7ffffffc, URZ, 0xc0, !UPT ;  /* 0x7ffffffc05077892 */ /* 0x000fcc000f8ec0ff */
[----:B------:R-:W-:-:S07]  /*17d0*/  IMAD.U32 R3, RZ, RZ, UR7 ;  /* 0x00000007ff037e24 */ /* 0x000fce000f8e00ff */
.L_x_22:
[----:B------:R-:W-:-:S04]  /*17e0*/  ULOP3.LUT UR11, UR5, 0x3, URZ, 0xc0, !UPT ;  /* 0x00000003050b7892 */ /* 0x000fc8000f8ec0ff */
[----:B------:R-:W-:-:S09]  /*17f0*/  UISETP.NE.AND UP0, UPT, UR11, URZ, UPT ;  /* 0x000000ff0b00728c */ /* 0x000fd2000bf05270 */
[----:B------:R-:W-:Y:S05]  /*1800*/  BRA.U !UP0, `(.L_x_21) ;  /* 0x0000000908787547 */ /* 0x000fea000b800000 */
[----:B--2---:R-:W-:Y:S01]  /*1810*/  IABS R2, UR8 ;  /* 0x0000000800027c13 */ /* 0x004fe20008000000 */
[----:B0-----:R-:W-:Y:S01]  /*1820*/  IMAD R4, R3, UR6, R0 ;  /* 0x0000000603047c24 */ /* 0x001fe2000f8e0200 */
[----:B------:R-:W-:Y:S01]  /*1830*/  IABS R8, UR9 ;  /* 0x0000000900087c13 */ /* 0x000fe20008000000 */
[----:B------:R-:W0:Y:S01]  /*1840*/  S2UR UR10, SR_CgaCtaId ;  /* 0x00000000000a79c3 */ /* 0x000e220000008800 */
[----:B------:R-:W2:Y:S01]  /*1850*/  I2F.RP R5, R2 ;  /* 0x0000000200057306 */ /* 0x000ea20000209400 */
[----:B------:R-:W-:Y:S01]  /*1860*/  UMOV UR7, 0x400 ;  /* 0x0000040000077882 */ /* 0x000fe20000000000 */
[----:B------:R-:W-:Y:S01]  /*1870*/  IABS R10, R4 ;  /* 0x00000004000a7213 */ /* 0x000fe20000000000 */
[----:B------:R-:W-:Y:S01]  /*1880*/  IMAD.MOV.U32 R3, RZ, RZ, R8 ;  /* 0x000000ffff037224 */ /* 0x000fe200078e0008 */
[----:B------:R-:W-:Y:S01]  /*1890*/  IABS R8, UR8 ;  /* 0x0000000800087c13 */ /* 0x000fe20008000000 */
[----:B------:R-:W-:-:S03]  /*18a0*/  UISETP.NE.AND UP0, UPT, UR11, 0x1, UPT ;  /* 0x000000010b00788c */ /* 0x000fc6000bf05270 */
[----:B------:R-:W3:Y:S08]  /*18b0*/  I2F.RP R11, R3 ;  /* 0x00000003000b7306 */ /* 0x000ef00000209400 */
[----:B--2---:R-:W1:Y:S01]  /*18c0*/  MUFU.RCP R5, R5 ;  /* 0x0000000500057308 */ /* 0x004e620000001000 */
[----:B0-----:R-:W-:-:S07]  /*18d0*/  ULEA UR7, UR10, UR7, 0x18 ;  /* 0x000000070a077291 */ /* 0x001fce000f8ec0ff */
[----:B---3--:R-:W0:Y:S01]  /*18e0*/  MUFU.RCP R11, R11 ;  /* 0x0000000b000b7308 */ /* 0x008e220000001000 */
[----:B-1--4-:R-:W-:-:S07]  /*18f0*/  VIADD R6, R5, 0xffffffe ;  /* 0x0ffffffe05067836 */ /* 0x012fce0000000000 */
[----:B------:R1:W2:Y:S01]  /*1900*/  F2I.FTZ.U32.TRUNC.NTZ R7, R6 ;  /* 0x0000000600077305 */ /* 0x0002a2000021f000 */
[----:B0-----:R-:W-:Y:S02]  /*1910*/  VIADD R12, R11, 0xffffffe ;  /* 0x0ffffffe0b0c7836 */ /* 0x001fe40000000000 */
[----:B-1----:R-:W-:Y:S02]  /*1920*/  IMAD.MOV.U32 R6, RZ, RZ, RZ ;  /* 0x000000ffff067224 */ /* 0x002fe400078e00ff */
[----:B--2---:R-:W-:-:S04]  /*1930*/  IMAD.MOV R9, RZ, RZ, -R7 ;  /* 0x000000ffff097224 */ /* 0x004fc800078e0a07 */
[----:B------:R-:W-:-:S04]  /*1940*/  IMAD R9, R9, R2, RZ ;  /* 0x0000000209097224 */ /* 0x000fc800078e02ff */
[----:B------:R-:W-:-:S04]  /*1950*/  IMAD.HI.U32 R5, R7, R9, R6 ;  /* 0x0000000907057227 */ /* 0x000fc800078e0006 */
[----:B------:R-:W-:Y:S01]  /*1960*/  IMAD.MOV R6, RZ, RZ, -R8 ;  /* 0x000000ffff067224 */ /* 0x000fe200078e0a08 */
[----:B------:R-:W-:Y:S01]  /*1970*/  LOP3.LUT R8, R4, UR8, RZ, 0x3c, !PT ;  /* 0x0000000804087c12 */ /* 0x000fe2000f8e3cff */
[----:B------:R-:W-:-:S03]  /*1980*/  IMAD.HI.U32 R7, R5, R10, RZ ;  /* 0x0000000a05077227 */ /* 0x000fc600078e00ff */
[----:B------:R-:W-:Y:S01]  /*1990*/  ISETP.GE.AND P2, PT, R8, RZ, PT ;  /* 0x000000ff0800720c */ /* 0x000fe20003f46270 */
[----:B------:R-:W-:-:S05]  /*19a0*/  IMAD R9, R7, R6, R10 ;  /* 0x0000000607097224 */ /* 0x000fca00078e020a */
[----:B------:R-:W-:-:S13]  /*19b0*/  ISETP.GT.U32.AND P1, PT, R2, R9, PT ;  /* 0x000000090200720c */ /* 0x000fda0003f24070 */
[----:B------:R-:W-:Y:S01]  /*19c0*/  @!P1 IADD3 R9, PT, PT, R9, -R2, RZ ;  /* 0x8000000209099210 */ /* 0x000fe20007ffe0ff */
[----:B------:R-:W-:-:S03]  /*19d0*/  @!P1 VIADD R7, R7, 0x1 ;  /* 0x0000000107079836 */ /* 0x000fc60000000000 */
[----:B------:R-:W-:Y:S02]  /*19e0*/  ISETP.GE.U32.AND P0, PT, R9, R2, PT ;  /* 0x000000020900720c */ /* 0x000fe40003f06070 */
[----:B------:R0:W1:Y:S02]  /*19f0*/  F2I.FTZ.U32.TRUNC.NTZ R9, R12 ;  /* 0x0000000c00097305 */ /* 0x000064000021f000 */
[----:B0-----:R-:W-:-:S09]  /*1a00*/  IABS R12, UR9 ;  /* 0x00000009000c7c13 */ /* 0x001fd20008000000 */
[----:B------:R-:W-:Y:S01]  /*1a10*/  @P0 VIADD R7, R7, 0x1 ;  /* 0x0000000107070836 */ /* 0x000fe20000000000 */
[----:B------:R-:W-:-:S03]  /*1a20*/  ISETP.NE.AND P0, PT, RZ, UR8, PT ;  /* 0x00000008ff007c0c */ /* 0x000fc6000bf05270 */
[----:B------:R-:W-:Y:S01]  /*1a30*/  IMAD.MOV.U32 R8, RZ, RZ, R7 ;  /* 0x000000ffff087224 */ /* 0x000fe200078e0007 */
[----:B------:R-:W-:Y:S01]  /*1a40*/  LOP3.LUT R7, RZ, UR8, RZ, 0x33, !PT ;  /* 0x00000008ff077c12 */ /* 0x000fe2000f8e33ff */
[----:B-1----:R-:W-:Y:S02]  /*1a50*/  IMAD.MOV R14, RZ, RZ, -R9 ;  /* 0x000000ffff0e7224 */ /* 0x002fe400078e0a09 */
[----:B------:R-:W-:Y:S02]  /*1a60*/  @!P2 IMAD.MOV R8, RZ, RZ, -R8 ;  /* 0x000000ffff08a224 */ /* 0x000fe400078e0a08 */
[----:B------:R-:W-:-:S03]  /*1a70*/  IMAD R15, R14, R3, RZ ;  /* 0x000000030e0f7224 */ /* 0x000fc600078e02ff */
[----:B------:R-:W-:Y:S01]  /*1a80*/  SEL R11, R7, R8, !P0 ;  /* 0x00000008070b7207 */ /* 0x000fe20004000000 */
[----:B------:R-:W-:-:S04]  /*1a90*/  IMAD.MOV.U32 R8, RZ, RZ, RZ ;  /* 0x000000ffff087224 */ /* 0x000fc800078e00ff */
[----:B------:R-:W-:Y:S02]  /*1aa0*/  IMAD.MOV R13, RZ, RZ, -R11 ;  /* 0x000000ffff0d7224 */ /* 0x000fe400078e0a0b */
[----:B------:R-:W-:-:S04]  /*1ab0*/  IMAD.HI.U32 R8, R9, R15, R8 ;  /* 0x0000000f09087227 */ /* 0x000fc800078e0008 */
[----:B------:R-:W-:Y:S02]  /*1ac0*/  IMAD.MOV R9, RZ, RZ, -R12 ;  /* 0x000000ffff097224 */ /* 0x000fe400078e0a0c */
[----:B------:R-:W-:Y:S02]  /*1ad0*/  IMAD R12, R13, UR8, R4 ;  /* 0x000000080d0c7c24 */ /* 0x000fe4000f8e0204 */
[----:B------:R-:W-:-:S04]  /*1ae0*/  IMAD.HI.U32 R13, R8, R10, RZ ;  /* 0x0000000a080d7227 */ /* 0x000fc800078e00ff */
[----:B------:R-:W-:Y:S02]  /*1af0*/  IMAD R12, R11, UR15, R12 ;  /* 0x0000000f0b0c7c24 */ /* 0x000fe4000f8e020c */
[----:B------:R-:W-:Y:S02]  /*1b00*/  IMAD R10, R13, R9, R10 ;  /* 0x000000090d0a7224 */ /* 0x000fe400078e020a */
[----:B------:R-:W-:Y:S01]  /*1b10*/  IMAD.U32 R15, RZ, RZ, UR8 ;  /* 0x00000008ff0f7e24 */ /* 0x000fe2000f8e00ff */
[----:B------:R-:W-:Y:S02]  /*1b20*/  LEA R14, R12, UR7, 0x2 ;  /* 0x000000070c0e7c11 */ /* 0x000fe4000f8e10ff */
[----:B------:R-:W-:Y:S02]  /*1b30*/  ISETP.GT.U32.AND P2, PT, R3, R10, PT ;  /* 0x0000000a0300720c */ /* 0x000fe40003f44070 */
[----:B------:R-:W-:Y:S01]  /*1b40*/  LEA R15, R15, R14, 0x2 ;  /* 0x0000000e0f0f7211 */ /* 0x000fe200078e10ff */
[----:B------:R-:W-:Y:S04]  /*1b50*/  LDS R11, [R14] ;  /* 0x000000000e0b7984 */ /* 0x000fe80000000800 */
[----:B------:R-:W0:Y:S06]  /*1b60*/  LDS R12, [R15] ;  /* 0x000000000f0c7984 */ /* 0x000e2c0000000800 */
[----:B------:R-:W-:-:S02]  /*1b70*/  @!P2 IMAD.IADD R10, R10, 0x1, -R3 ;  /* 0x000000010a0aa824 */ /* 0x000fc400078e0a03 */
[----:B------:R-:W-:-:S03]  /*1b80*/  @!P2 VIADD R13, R13, 0x1 ;  /* 0x000000010d0da836 */ /* 0x000fc60000000000 */
[----:B------:R-:W-:Y:S02]  /*1b90*/  ISETP.GE.U32.AND P1, PT, R10, R3, PT ;  /* 0x000000030a00720c */ /* 0x000fe40003f26070 */
[----:B------:R-:W-:-:S04]  /*1ba0*/  LOP3.LUT R10, R4, UR9, RZ, 0x3c, !PT ;  /* 0x00000009040a7c12 */ /* 0x000fc8000f8e3cff */
[----:B------:R-:W-:Y:S02]  /*1bb0*/  ISETP.GE.AND P3, PT, R10, RZ, PT ;  /* 0x000000ff0a00720c */ /* 0x000fe40003f66270 */
[----:B------:R-:W-:-:S05]  /*1bc0*/  LOP3.LUT R10, RZ, UR9, RZ, 0x33, !PT ;  /* 0x00000009ff0a7c12 */ /* 0x000fca000f8e33ff */
[----:B------:R-:W-:Y:S01]  /*1bd0*/  @P1 VIADD R13, R13, 0x1 ;  /* 0x000000010d0d1836 */ /* 0x000fe20000000000 */
[----:B------:R-:W-:-:S05]  /*1be0*/  ISETP.NE.AND P1, PT, RZ, UR9, PT ;  /* 0x00000009ff007c0c */ /* 0x000fca000bf25270 */
[----:B------:R-:W-:-:S05]  /*1bf0*/  @!P3 IMAD.MOV R13, RZ, RZ, -R13 ;  /* 0x000000ffff0db224 */ /* 0x000fca00078e0a0d */
[----:B------:R-:W-:-:S04]  /*1c00*/  SEL R13, R10, R13, !P1 ;  /* 0x0000000d0a0d7207 */ /* 0x000fc80004800000 */
[----:B------:R-:W-:Y:S02]  /*1c10*/  LOP3.LUT R13, R13, 0x80000001, RZ, 0xc0, !PT ;  /* 0x800000010d0d7812 */ /* 0x000fe400078ec0ff */
[-C--:B0-----:R-:W-:Y:S02]  /*1c20*/  FSETP.GEU.AND P2, PT, R11, R12.reuse, PT ;  /* 0x0000000c0b00720b */ /* 0x081fe40003f4e000 */
[----:B------:R-:W-:Y:S02]  /*1c30*/  ISETP.NE.AND P3, PT, R13, 0x1, PT ;  /* 0x000000010d00780c */ /* 0x000fe40003f65270 */
[----:B------:R-:W-:Y:S02]  /*1c40*/  FSEL R13, R11, R12, !P2 ;  /* 0x0000000c0b0d7208 */ /* 0x000fe40005000000 */
[----:B------:R-:W-:-:S04]  /*1c50*/  FSEL R12, R12, R11, !P2 ;  /* 0x0000000b0c0c7208 */ /* 0x000fc80005000000 */
[----:B------:R-:W-:Y:S02]  /*1c60*/  FSEL R11, R13, R12, !P3 ;  /* 0x0000000c0d0b7208 */ /* 0x000fe40005800000 */
[----:B------:R-:W-:-:S03]  /*1c70*/  FSEL R12, R12, R13, !P3 ;  /* 0x0000000d0c0c7208 */ /* 0x000fc60005800000 */
[----:B------:R0:W-:Y:S04]  /*1c80*/  STS [R14], R11 ;  /* 0x0000000b0e007388 */ /* 0x0001e80000000800 */
[----:B------:R0:W-:Y:S01]  /*1c90*/  STS [R15], R12 ;  /* 0x0000000c0f007388 */ /* 0x0001e20000000800 */
[----:B------:R-:W-:Y:S05]  /*1ca0*/  BRA.U !UP0, `(.L_x_21) ;  /* 0x0000000508507547 */ /* 0x000fea000b800000 */
[----:B------:R-:W-:Y:S01]  /*1cb0*/  VIADD R4, R4, UR6 ;  /* 0x0000000604047c36 */ /* 0x000fe20008000000 */
[----:B0-----:R-:W-:Y:S01]  /*1cc0*/  MOV R15, UR8 ;  /* 0x00000008000f7c02 */ /* 0x001fe20008000f00 */
[----:B------:R-:W-:-:S03]  /*1cd0*/  UISETP.NE.AND UP0, UPT, UR11, 0x2, UPT ;  /* 0x000000020b00788c */ /* 0x000fc6000bf05270 */
[----:B------:R-:W-:Y:S02]  /*1ce0*/  IABS R16, R4 ;  /* 0x0000000400107213 */ /* 0x000fe40000000000 */
[----:B------:R-:W-:-:S03]  /*1cf0*/  LOP3.LUT R12, R4, UR8, RZ, 0x3c, !PT ;  /* 0x00000008040c7c12 */ /* 0x000fc6000f8e3cff */
[----:B------:R-:W-:Y:S01]  /*1d00*/  IMAD.HI.U32 R11, R5, R16, RZ ;  /* 0x00000010050b7227 */ /* 0x000fe200078e00ff */
[----:B------:R-:W-:-:S03]  /*1d10*/  ISETP.GE.AND P4, PT, R12, RZ, PT ;  /* 0x000000ff0c00720c */ /* 0x000fc60003f86270 */
[----:B------:R-:W-:Y:S02]  /*1d20*/  IMAD R13, R11, R6, R16 ;  /* 0x000000060b0d7224 */ /* 0x000fe400078e0210 */
[----:B------:R-:W-:-:S03]  /*1d30*/  IMAD.HI.U32 R14, R8, R16, RZ ;  /* 0x00000010080e7227 */ /* 0x000fc600078e00ff */
[----:B------:R-:W-:Y:S01]  /*1d40*/  ISETP.GT.U32.AND P3, PT, R2, R13, PT ;  /* 0x0000000d0200720c */ /* 0x000fe20003f64070 */
[----:B------:R-:W-:-:S12]  /*1d50*/  IMAD R16, R14, R9, R16 ;  /* 0x000000090e107224 */ /* 0x000fd800078e0210 */
[----:B------:R-:W-:Y:S02]  /*1d60*/  @!P3 IMAD.IADD R13, R13, 0x1, -R2 ;  /* 0x000000010d0db824 */ /* 0x000fe400078e0a02 */
[----:B------:R-:W-:Y:S01]  /*1d70*/  @!P3 VIADD R11, R11, 0x1 ;  /* 0x000000010b0bb836 */ /* 0x000fe20000000000 */
[----:B------:R-:W-:Y:S02]  /*1d80*/  ISETP.GT.U32.AND P3, PT, R3, R16, PT ;  /* 0x000000100300720c */ /* 0x000fe40003f64070 */
[----:B------:R-:W-:-:S11]  /*1d90*/  ISETP.GE.U32.AND P2, PT, R13, R2, PT ;  /* 0x000000020d00720c */ /* 0x000fd60003f46070 */
[----:B------:R-:W-:Y:S02]  /*1da0*/  @!P3 IMAD.IADD R16, R16, 0x1, -R3 ;  /* 0x000000011010b824 */ /* 0x000fe400078e0a03 */
[----:B------:R-:W-:Y:S02]  /*1db0*/  @P2 VIADD R11, R11, 0x1 ;  /* 0x000000010b0b2836 */ /* 0x000fe40000000000 */
[----:B------:R-:W-:Y:S01]  /*1dc0*/  @!P3 VIADD R14, R14, 0x1 ;  /* 0x000000010e0eb836 */ /* 0x000fe20000000000 */
[----:B------:R-:W-:Y:S01]  /*1dd0*/  ISETP.GE.U32.AND P2, PT, R16, R3, PT ;  /* 0x000000031000720c */ /* 0x000fe20003f46070 */
[----:B------:R-:W-:-:S05]  /*1de0*/  @!P4 IMAD.MOV R11, RZ, RZ, -R11 ;  /* 0x000000ffff0bc224 */ /* 0x000fca00078e0a0b */
[----:B------:R-:W-:-:S05]  /*1df0*/  SEL R11, R7, R11, !P0 ;  /* 0x0000000b070b7207 */ /* 0x000fca0004000000 */
[----:B------:R-:W-:Y:S02]  /*1e00*/  IMAD.MOV R13, RZ, RZ, -R11 ;  /* 0x000000ffff0d7224 */ /* 0x000fe400078e0a0b */
[----:B------:R-:W-:Y:S02]  /*1e10*/  @P2 VIADD R14, R14, 0x1 ;  /* 0x000000010e0e2836 */ /* 0x000fe40000000000 */
[----:B------:R-:W-:Y:S01]  /*1e20*/  IMAD R12, R13, UR8, R4 ;  /* 0x000000080d0c7c24 */ /* 0x000fe2000f8e0204 */
[----:B------:R-:W-:-:S03]  /*1e30*/  LOP3.LUT R13, R4, UR9, RZ, 0x3c, !PT ;  /* 0x00000009040d7c12 */ /* 0x000fc6000f8e3cff */
[----:B------:R-:W-:Y:S01]  /*1e40*/  IMAD R12, R11, UR15, R12 ;  /* 0x0000000f0b0c7c24 */ /* 0x000fe2000f8e020c */
[----:B------:R-:W-:-:S04]  /*1e50*/  ISETP.GE.AND P4, PT, R13, RZ, PT ;  /* 0x000000ff0d00720c */ /* 0x000fc80003f86270 */
[----:B------:R-:W-:-:S05]  /*1e60*/  LEA R18, R12, UR7, 0x2 ;  /* 0x000000070c127c11 */ /* 0x000fca000f8e10ff */
[----:B------:R-:W-:Y:S01]  /*1e70*/  IMAD R15, R15, 0x4, R18 ;  /* 0x000000040f0f7824 */ /* 0x000fe200078e0212 */
[----:B------:R-:W-:Y:S03]  /*1e80*/  LDS R11, [R18] ;  /* 0x00000000120b7984 */ /* 0x000fe60000000800 */
[----:B------:R-:W-:Y:S01]  /*1e90*/  @!P4 IMAD.MOV R14, RZ, RZ, -R14 ;  /* 0x000000ffff0ec224 */ /* 0x000fe200078e0a0e */
[----:B------:R-:W0:Y:S04]  /*1ea0*/  LDS R12, [R15] ;  /* 0x000000000f0c7984 */ /* 0x000e280000000800 */
[----:B------:R-:W-:-:S04]  /*1eb0*/  SEL R14, R10, R14, !P1 ;  /* 0x0000000e0a0e7207 */ /* 0x000fc80004800000 */
[----:B------:R-:W-:-:S04]  /*1ec0*/  LOP3.LUT R14, R14, 0x80000001, RZ, 0xc0, !PT ;  /* 0x800000010e0e7812 */ /* 0x000fc800078ec0ff */
[----:B------:R-:W-:Y:S02]  /*1ed0*/  ISETP.NE.AND P3, PT, R14, 0x1, PT ;  /* 0x000000010e00780c */ /* 0x000fe40003f65270 */
[----:B0-----:R-:W-:-:S04]  /*1ee0*/  FSETP.GEU.AND P2, PT, R11, R12, PT ;  /* 0x0000000c0b00720b */ /* 0x001fc80003f4e000 */
[----:B------:R-:W-:Y:S02]  /*1ef0*/  FSEL R13, R11, R12, !P2 ;  /* 0x0000000c0b0d7208 */ /* 0x000fe40005000000 */
[----:B------:R-:W-:-:S04]  /*1f00*/  FSEL R12, R12, R11, !P2 ;  /* 0x0000000b0c0c7208 */ /* 0x000fc80005000000 */
[----:B------:R-:W-:Y:S02]  /*1f10*/  FSEL R11, R13, R12, !P3 ;  /* 0x0000000c0d0b7208 */ /* 0x000fe40005800000 */
[----:B------:R-:W-:-:S03]  /*1f20*/  FSEL R12, R12, R13, !P3 ;  /* 0x0000000d0c0c7208 */ /* 0x000fc60005800000 */
[----:B------:R0:W-:Y:S04]  /*1f30*/  STS [R18], R11 ;  /* 0x0000000b12007388 */ /* 0x0001e80000000800 */
[----:B------:R0:W-:Y:S01]  /*1f40*/  STS [R15], R12 ;  /* 0x0000000c0f007388 */ /* 0x0001e20000000800 */
[----:B------:R-:W-:Y:S05]  /*1f50*/  BRA.U !UP0, `(.L_x_21) ;  /* 0x0000000108a47547 */ /* 0x000fea000b800000 */
[----:B------:R-:W-:-:S05]  /*1f60*/  VIADD R13, R4, UR6 ;  /* 0x00000006040d7c36 */ /* 0x000fca0008000000 */
[----:B------:R-:W-:-:S05]  /*1f70*/  IABS R4, R13 ;  /* 0x0000000d00047213 */ /* 0x000fca0000000000 */
[----:B------:R-:W-:-:S04]  /*1f80*/  IMAD.HI.U32 R5, R5, R4, RZ ;  /* 0x0000000405057227 */ /* 0x000fc800078e00ff */
[----:B0-----:R-:W-:Y:S02]  /*1f90*/  IMAD R11, R5, R6, R4 ;  /* 0x00000006050b7224 */ /* 0x001fe400078e0204 */
[----:B------:R-:W-:-:S03]  /*1fa0*/  IMAD.HI.U32 R8, R8, R4, RZ ;  /* 0x0000000408087227 */ /* 0x000fc600078e00ff */
[----:B------:R-:W-:Y:S01]  /*1fb0*/  ISETP.GT.U32.AND P3, PT, R2, R11, PT ;  /* 0x0000000b0200720c */ /* 0x000fe20003f64070 */
[----:B------:R-:W-:Y:S02]  /*1fc0*/  IMAD R4, R8, R9, R4 ;  /* 0x0000000908047224 */ /* 0x000fe400078e0204 */
[----:B------:R-:W-:-:S10]  /*1fd0*/  IMAD.U32 R6, RZ, RZ, UR8 ;  /* 0x00000008ff067e24 */ /* 0x000fd4000f8e00ff */
[----:B------:R-:W-:Y:S02]  /*1fe0*/  @!P3 IMAD.IADD R11, R11, 0x1, -R2 ;  /* 0x000000010b0bb824 */ /* 0x000fe400078e0a02 */
[----:B------:R-:W-:-:S03]  /*1ff0*/  @!P3 VIADD R5, R5, 0x1 ;  /* 0x000000010505b836 */ /* 0x000fc60000000000 */
[----:B------:R-:W-:Y:S02]  /*2000*/  ISETP.GE.U32.AND P2, PT, R11, R2, PT ;  /* 0x000000020b00720c */ /* 0x000fe40003f46070 */
[----:B------:R-:W-:-:S04]  /*2010*/  LOP3.LUT R2, R13, UR8, RZ, 0x3c, !PT ;  /* 0x000000080d027c12 */ /* 0x000fc8000f8e3cff */
[----:B------:R-:W-:-:S07]  /*2020*/  ISETP.GE.AND P4, PT, R2, RZ, PT ;  /* 0x000000ff0200720c */ /* 0x000fce0003f86270 */
[----:B------:R-:W-:Y:S01]  /*2030*/  @P2 VIADD R5, R5, 0x1 ;  /* 0x0000000105052836 */ /* 0x000fe20000000000 */
[----:B------:R-:W-:-:S05]  /*2040*/  ISETP.GT.U32.AND P2, PT, R3, R4, PT ;  /* 0x000000040300720c */ /* 0x000fca0003f44070 */
[----:B------:R-:W-:-:S05]  /*2050*/  @!P4 IMAD.MOV R5, RZ, RZ, -R5 ;  /* 0x000000ffff05c224 */ /* 0x000fca00078e0a05 */
[----:B------:R-:W-:-:S03]  /*2060*/  SEL R5, R7, R5, !P0 ;  /* 0x0000000507057207 */ /* 0x000fc60004000000 */
[----:B------:R-:W-:Y:S01]  /*2070*/  @!P2 IMAD.IADD R4, R4, 0x1, -R3 ;  /* 0x000000010404a824 */ /* 0x000fe200078e0a03 */
[----:B------:R-:W-:Y:S01]  /*2080*/  IADD3 R2, PT, PT, -R5, RZ, RZ ;  /* 0x000000ff05027210 */ /* 0x000fe20007ffe1ff */
[----:B------:R-:W-:-:S03]  /*2090*/  @!P2 VIADD R8, R8, 0x1 ;  /* 0x000000010808a836 */ /* 0x000fc60000000000 */
[----:B------:R-:W-:Y:S01]  /*20a0*/  ISETP.GE.U32.AND P0, PT, R4, R3, PT ;  /* 0x000000030400720c */ /* 0x000fe20003f06070 */
[----:B------:R-:W-:Y:S01]  /*20b0*/  IMAD R2, R2, UR8, R13 ;  /* 0x0000000802027c24 */ /* 0x000fe2000f8e020d */
[----:B------:R-:W-:-:S03]  /*20c0*/  LOP3.LUT R3, R13, UR9, RZ, 0x3c, !PT ;  /* 0x000000090d037c12 */ /* 0x000fc6000f8e3cff */
[----:B------:R-:W-:Y:S01]  /*20d0*/  IMAD R2, R5, UR15, R2 ;  /* 0x0000000f05027c24 */ /* 0x000fe2000f8e0202 */
[----:B------:R-:W-:-:S04]  /*20e0*/  ISETP.GE.AND P3, PT, R3, RZ, PT ;  /* 0x000000ff0300720c */ /* 0x000fc80003f66270 */
[----:B------:R-:W-:-:S03]  /*20f0*/  LEA R7, R2, UR7, 0x2 ;  /* 0x0000000702077c11 */ /* 0x000fc6000f8e10ff */
[----:B------:R-:W-:Y:S02]  /*2100*/  @P0 VIADD R8, R8, 0x1 ;  /* 0x0000000108080836 */ /* 0x000fe40000000000 */
        /* <DEDUP_REMOVED lines=13> */
[----:B------:R0:W-:Y:S02]  /*21e0*/  STS [R6], R3 ;  /* 0x0000000306007388 */ /* 0x0001e40000000800 */
.L_x_21:
[----:B------:R-:W-:Y:S01]  /*21f0*/  BAR.SYNC.DEFER_BLOCKING 0x0 ;  /* 0x0000000000007b1d */ /* 0x000fe20000010000 */
[----:B------:R-:W-:Y:S02]  /*2200*/  UISETP.GT.U32.AND UP0, UPT, UR8, 0x1, UPT ;  /* 0x000000010800788c */ /* 0x000fe4000bf04070 */
[----:B------:R-:W-:-:S07]  /*2210*/  USHF.R.U32.HI UR7, URZ, 0x1, UR8 ;  /* 0x00000001ff077899 */ /* 0x000fce0008011608 */
[----:B------:R-:W-:Y:S05]  /*2220*/  BRA.U UP0, `(.L_x_24) ;  /* 0xffffffe500f07547 */ /* 0x000fea000b83ffff */
.L_x_20:
[----:B------:R-:W5:Y:S01]  /*2230*/  LDCU UR7, c[0x0][0x38c] ;  /* 0x00007180ff0777ac */ /* 0x000f620008000800 */
[----:B------:R-:W-:Y:S02]  /*2240*/  USHF.L.U32 UR4, UR4, 0x1, URZ ;  /* 0x0000000104047899 */ /* 0x000fe400080006ff */
[----:B-----5:R-:W-:-:S04]  /*2250*/  USHF.L.U32 UR7, UR7, 0x1, URZ ;  /* 0x0000000107077899 */ /* 0x020fc800080006ff */
[----:B------:R-:W-:-:S09]  /*2260*/  UISETP.GE.AND UP0, UPT, UR4, UR7, UPT ;  /* 0x000000070400728c */ /* 0x000fd2000bf06270 */
[----:B------:R-:W-:Y:S05]  /*2270*/  BRA.U !UP0, `(.L_x_25) ;  /* 0xffffffe508c87547 */ /* 0x000fea000b83ffff */
.L_x_19:
[----:B------:R-:W-:-:S09]  /*2280*/  UISETP.GE.AND UP0, UPT, UR5, 0x1, UPT ;  /* 0x000000010500788c */ /* 0x000fd2000bf06270 */
[----:B------:R-:W-:Y:S05]  /*2290*/  BRA.U !UP0, `(.L_x_26) ;  /* 0x0000000108707547 */ /* 0x000fea000b800000 */
[----:B------:R-:W5:Y:S01]  /*22a0*/  S2UR UR7, SR_CgaCtaId ;  /* 0x00000000000779c3 */ /* 0x000f620000008800 */
[----:B0-----:R-:W0:Y:S01]  /*22b0*/  S2R R9, SR_TID.X ;  /* 0x0000000000097919 */ /* 0x001e220000002100 */
[----:B------:R-:W1:Y:S01]  /*22c0*/  LDCU UR4, c[0x0][0x388] ;  /* 0x00007100ff0477ac */ /* 0x000e620008000800 */
[----:B------:R-:W-:Y:S01]  /*22d0*/  BSSY.RECONVERGENT B0, `(.L_x_26) ;  /* 0x0000018000007945 */ /* 0x000fe20003800200 */
[----:B------:R-:W-:Y:S01]  /*22e0*/  IMAD.MOV.U32 R0, RZ, RZ, RZ ;  /* 0x000000ffff007224 */ /* 0x000fe200078e00ff */
[----:B------:R-:W-:Y:S01]  /*22f0*/  UMOV UR5, 0x400 ;  /* 0x0000040000057882 */ /* 0x000fe20000000000 */
[----:B------:R-:W0:Y:S02]  /*2300*/  LDCU UR8, c[0x0][0x388] ;  /* 0x00007100ff0877ac */ /* 0x000e240008000800 */
[----:B------:R-:W0:Y:S01]  /*2310*/  LDC.64 R4, c[0x0][0x380] ;  /* 0x0000e000ff047b82 */ /* 0x000e220000000a00 */
[----:B------:R-:W0:Y:S01]  /*2320*/  LDCU UR9, c[0x0][0x38c] ;  /* 0x00007180ff0977ac */ /* 0x000e220008000800 */
[----:B-1----:R-:W-:-:S02]  /*2330*/  UIMAD UR4, UR14, UR4, UR4 ;  /* 0x000000040e0472a4 */ /* 0x002fc4000f8e0204 */
[----:B-----5:R-:W-:-:S12]  /*2340*/  ULEA UR5, UR7, UR5, 0x18 ;  /* 0x0000000507057291 */ /* 0x020fd8000f8ec0ff */
.L_x_28:
[----:B0123--:R-:W-:-:S05]  /*2350*/  IMAD R2, R0, UR6, R9 ;  /* 0x0000000600027c24 */ /* 0x00ffca000f8e0209 */
[----:B------:R-:W-:-:S13]  /*2360*/  ISETP.GE.AND P0, PT, R2, UR8, PT ;  /* 0x0000000802007c0c */ /* 0x000fda000bf06270 */
[----:B------:R-:W-:Y:S05]  /*2370*/  @P0 BRA `(.L_x_27) ;  /* 0x0000000000340947 */ /* 0x000fea0003800000 */
[----:B----4-:R-:W-:Y:S01]  /*2380*/  LEA R6, R2, UR5, 0x2 ;  /* 0x0000000502067c11 */ /* 0x010fe2000f8e10ff */
[----:B------:R-:W-:Y:S01]  /*2390*/  UISETP.LT.U32.AND UP0, UPT, UR9, 0x400, UPT ;  /* 0x000004000900788c */ /* 0x000fe2000bf01070 */
[----:B------:R-:W-:Y:S01]  /*23a0*/  LOP3.LUT R2, RZ, R2, RZ, 0x33, !PT ;  /* 0x00000002ff027212 */ /* 0x000fe200078e33ff */
[----:B------:R-:W-:Y:S02]  /*23b0*/  VIADD R0, R0, 0x1 ;  /* 0x0000000100007836 */ /* 0x000fe40000000000 */
[----:B------:R-:W0:Y:S01]  /*23c0*/  LDS R7, [R6] ;  /* 0x0000000006077984 */ /* 0x000e220000000800 */
[----:B------:R-:W-:Y:S01]  /*23d0*/  USEL UR7, UR9, 0x400, !UP0 ;  /* 0x0000040009077887 */ /* 0x000fe2000c000000 */
[----:B------:R-:W-:-:S03]  /*23e0*/  VIADD R3, R2, UR4 ;  /* 0x0000000402037c36 */ /* 0x000fc60008000000 */
[----:B------:R-:W-:Y:S01]  /*23f0*/  USHF.R.S32.HI UR7, URZ, 0xa, UR7 ;  /* 0x0000000aff077899 */ /* 0x000fe20008011407 */
[----:B------:R-:W-:-:S03]  /*2400*/  IMAD.WIDE R2, R3, 0x4, R4 ;  /* 0x0000000403027825 */ /* 0x000fc600078e0204 */
[----:B------:R-:W-:-:S06]  /*2410*/  USHF.L.U32 UR7, UR7, 0x1, URZ ;  /* 0x0000000107077899 */ /* 0x000fcc00080006ff */
[----:B------:R-:W-:Y:S01]  /*2420*/  ISETP.NE.AND P0, PT, R0, UR7, PT ;  /* 0x0000000700007c0c */ /* 0x000fe2000bf05270 */
[----:B0-----:R1:W-:-:S12]  /*2430*/  STG.E desc[UR12][R2.64], R7 ;  /* 0x0000000702007986 */ /* 0x0013d8000c10190c */
[----:B------:R-:W-:Y:S05]  /*2440*/  @P0 BRA `(.L_x_28) ;  /* 0xfffffffc00c00947 */ /* 0x000fea000383ffff */
.L_x_27:
[----:B------:R-:W-:Y:S05]  /*2450*/  BSYNC.RECONVERGENT B0 ;  /* 0x0000000000007941 */ /* 0x000fea0003800200 */
.L_x_26:
[----:B------:R-:W-:Y:S06]  /*2460*/  BAR.SYNC.DEFER_BLOCKING 0x0 ;  /* 0x0000000000007b1d */ /* 0x000fec0000010000 */
[----:B------:R-:W-:Y:S05]  /*2470*/  EXIT ;  /* 0x000000000000794d */ /* 0x000fea0003800000 */
.L_x_29:
[----:B------:R-:W-:-:S00]  /*2480*/  BRA `(.L_x_29) ;  /* 0xfffffffc00fc7947 */ /* 0x000fc0000383ffff */
[----:B------:R-:W-:-:S00]  /*2490*/  NOP ;  /* 0x0000000000007918 */ /* 0x000fc00000000000 */
        /* <DEDUP_REMOVED lines=14> */
.L_x_30:


//--------------------- .nv.shared._Z11bitonicSortPfii --------------------------
	.section	.nv.shared._Z11bitonicSortPfii,"aw",@nobits
	.sectionflags	@""
	.align	16
	.zero		1024


//--------------------- .nv.shared.reserved.0     --------------------------
	.section	.nv.shared.reserved.0,"aw",@nobits
	.weak		__nv_reservedSMEM_offset_0_alias
	.size		__nv_reservedSMEM_offset_0_alias, 0, 64
	.other		__nv_reservedSMEM_offset_0_alias,@"STO_CUDA_RESERVED_SHARED STV_DEFAULT"
__nv_reservedSMEM_offset_0_alias:
	.zero		0
	.zero		64


//--------------------- .nv.constant0._Z11bitonicSortPfii --------------------------
	.section	.nv.constant0._Z11bitonicSortPfii,"a",@progbits
	.sectionflags	@""
	.align	4
.nv.constant0._Z11bitonicSortPfii:
	.zero		912


//--------------------- SYMBOLS --------------------------

	.type		.nv.reservedSmem.offset0,@object
	.size		.nv.reservedSmem.offset0,0x4
	.type		.nv.reservedSmem.cap,@object
	.size		.nv.reservedSmem.cap,0x4
